	.target	sm_100

	.elftype	@"ET_EXEC"


//--------------------- .note.nv.tkinfo           --------------------------
	.section	.note.nv.tkinfo,"",@"SHT_NOTE"
	.sectionflags	@"SHF_NOTE_NV_TKINFO"
	.tkinfo
        /*0018*/ 	.word	0x00000081
        /*0030*/ 	.string	""
        /*0030*/ 	.string	"ptxas"
        /*0030*/ 	.string	"Cuda compilation tools, release 12.9, V12.9.86"
        /*0030*/ 	.string	"Build cuda_12.9.r12.9/compiler.36037853_0"
        /*0030*/ 	.string	"-regUsageLevel 10 -arch sm_100f -m 64 "



//--------------------- .note.nv.cuver            --------------------------
	.section	.note.nv.cuver,"",@"SHT_NOTE"
	.sectionflags	@"SHF_NOTE_NV_CUVER"
        /*0018*/ 	.short	0x0001
        /*001a*/ 	.short	0x0064
        /*001c*/ 	.short	0x0001
        /*001e*/ 	.short	0x0000
        /*0020*/ 	.short	0x0001
        /*0022*/ 	.short	0x0000


//--------------------- .nv.info                  --------------------------
	.section	.nv.info,"",@"SHT_CUDA_INFO"
	.align	4


	//----- nvinfo : EIATTR_REGCOUNT
	.align		4
        /*0000*/ 	.byte	0x04, 0x2f
        /*0002*/ 	.short	(.L_15 - .L_14)
	.align		4
.L_14:
        /*0004*/ 	.word	index@(_ZN9deep_gemm24sm100_fp8_gemm_1d1d_implILN4cute4UMMA5MajorE0ELS3_0ELj0ELj24576ELj1536ELj128ELj224ELj128ELj1ELj128ELj128ELj64ELj4ELj128ELj128ELj1ELb0ELj149ELNS_8GemmTypeE0ELb0EN7cutlass10bfloat16_tENS_16EpilogueIdentityEEEvPijjj14CUtensorMap_stS9_S9_S9_S9_)
        /*0008*/ 	.word	0x00000038


	//----- nvinfo : EIATTR_FRAME_SIZE
	.align		4
.L_15:
        /*000c*/ 	.byte	0x04, 0x11
        /*000e*/ 	.short	(.L_17 - .L_16)
	.align		4
.L_16:
        /*0010*/ 	.word	index@($__internal_3_$__cuda_sm20_div_u16)
        /*0014*/ 	.word	0x00000000


	//----- nvinfo : EIATTR_FRAME_SIZE
	.align		4
.L_17:
        /*0018*/ 	.byte	0x04, 0x11
        /*001a*/ 	.short	(.L_19 - .L_18)
	.align		4
.L_18:
        /*001c*/ 	.word	index@($__internal_2_$__cuda_sm10x_tcgen05_guardrail_trap_unallocated_columns_being_dealloced)
        /*0020*/ 	.word	0x00000000


	//----- nvinfo : EIATTR_FRAME_SIZE
	.align		4
.L_19:
        /*0024*/ 	.byte	0x04, 0x11
        /*0026*/ 	.short	(.L_21 - .L_20)
	.align		4
.L_20:
        /*0028*/ 	.word	index@($__internal_1_$__cuda_sm10x_tcgen05_guardrail_trap_phase_invalid_during_alloc)
        /*002c*/ 	.word	0x00000000


	//----- nvinfo : EIATTR_FRAME_SIZE
	.align		4
.L_21:
        /*0030*/ 	.byte	0x04, 0x11
        /*0032*/ 	.short	(.L_23 - .L_22)
	.align		4
.L_22:
        /*0034*/ 	.word	index@($__internal_0_$__cuda_sm10x_tcgen05_guardrail_trap_col_being_dealloced_not_returned_by_alloc)
        /*0038*/ 	.word	0x00000000


	//----- nvinfo : EIATTR_FRAME_SIZE
	.align		4
.L_23:
        /*003c*/ 	.byte	0x04, 0x11
        /*003e*/ 	.short	(.L_25 - .L_24)
	.align		4
.L_24:
        /*0040*/ 	.word	index@(_ZN9deep_gemm24sm100_fp8_gemm_1d1d_implILN4cute4UMMA5MajorE0ELS3_0ELj0ELj24576ELj1536ELj128ELj224ELj128ELj1ELj128ELj128ELj64ELj4ELj128ELj128ELj1ELb0ELj149ELNS_8GemmTypeE0ELb0EN7cutlass10bfloat16_tENS_16EpilogueIdentityEEEvPijjj14CUtensorMap_stS9_S9_S9_S9_)
        /*0044*/ 	.word	0x00000000


	//----- nvinfo : EIATTR_MIN_STACK_SIZE
	.align		4
.L_25:
        /*0048*/ 	.byte	0x04, 0x12
        /*004a*/ 	.short	(.L_27 - .L_26)
	.align		4
.L_26:
        /*004c*/ 	.word	index@(_ZN9deep_gemm24sm100_fp8_gemm_1d1d_implILN4cute4UMMA5MajorE0ELS3_0ELj0ELj24576ELj1536ELj128ELj224ELj128ELj1ELj128ELj128ELj64ELj4ELj128ELj128ELj1ELb0ELj149ELNS_8GemmTypeE0ELb0EN7cutlass10bfloat16_tENS_16EpilogueIdentityEEEvPijjj14CUtensorMap_stS9_S9_S9_S9_)
        /*0050*/ 	.word	0x00000000
.L_27:


//--------------------- .nv.info._ZN9deep_gemm24sm100_fp8_gemm_1d1d_implILN4cute4UMMA5MajorE0ELS3_0ELj0ELj24576ELj1536ELj128ELj224ELj128ELj1ELj128ELj128ELj64ELj4ELj128ELj128ELj1ELb0ELj149ELNS_8GemmTypeE0ELb0EN7cutlass10bfloat16_tENS_16EpilogueIdentityEEEvPijjj14CUtensorMap_stS9_S9_S9_S9_ --------------------------
	.section	.nv.info._ZN9deep_gemm24sm100_fp8_gemm_1d1d_implILN4cute4UMMA5MajorE0ELS3_0ELj0ELj24576ELj1536ELj128ELj224ELj128ELj1ELj128ELj128ELj64ELj4ELj128ELj128ELj1ELb0ELj149ELNS_8GemmTypeE0ELb0EN7cutlass10bfloat16_tENS_16EpilogueIdentityEEEvPijjj14CUtensorMap_stS9_S9_S9_S9_,"",@"SHT_CUDA_INFO"
	.sectionflags	@""
	.align	4


	//----- nvinfo : EIATTR_CUDA_API_VERSION
	.align		4
        /*0000*/ 	.byte	0x04, 0x37
        /*0002*/ 	.short	(.L_29 - .L_28)
.L_28:
        /*0004*/ 	.word	0x00000081


	//----- nvinfo : EIATTR_KPARAM_INFO
	.align		4
.L_29:
        /*0008*/ 	.byte	0x04, 0x17
        /*000a*/ 	.short	(.L_31 - .L_30)
.L_30:
        /*000c*/ 	.word	0x00000000
        /*0010*/ 	.short	0x0008
        /*0012*/ 	.short	0x0240
        /*0014*/ 	.byte	0x00, 0xf0, 0x01, 0x02


	//----- nvinfo : EIATTR_KPARAM_INFO
	.align		4
.L_31:
        /*0018*/ 	.byte	0x04, 0x17
        /*001a*/ 	.short	(.L_33 - .L_32)
.L_32:
        /*001c*/ 	.word	0x00000000
        /*0020*/ 	.short	0x0007
        /*0022*/ 	.short	0x01c0
        /*0024*/ 	.byte	0x00, 0xf0, 0x01, 0x02


	//----- nvinfo : EIATTR_KPARAM_INFO
	.align		4
.L_33:
        /*0028*/ 	.byte	0x04, 0x17
        /*002a*/ 	.short	(.L_35 - .L_34)
.L_34:
        /*002c*/ 	.word	0x00000000
        /*0030*/ 	.short	0x0006
        /*0032*/ 	.short	0x0140
        /*0034*/ 	.byte	0x00, 0xf0, 0x01, 0x02


	//----- nvinfo : EIATTR_KPARAM_INFO
	.align		4
.L_35:
        /*0038*/ 	.byte	0x04, 0x17
        /*003a*/ 	.short	(.L_37 - .L_36)
.L_36:
        /*003c*/ 	.word	0x00000000
        /*0040*/ 	.short	0x0005
        /*0042*/ 	.short	0x00c0
        /*0044*/ 	.byte	0x00, 0xf0, 0x01, 0x02


	//----- nvinfo : EIATTR_KPARAM_INFO
	.align		4
.L_37:
        /*0048*/ 	.byte	0x04, 0x17
        /*004a*/ 	.short	(.L_39 - .L_38)
.L_38:
        /*004c*/ 	.word	0x00000000
        /*0050*/ 	.short	0x0004
        /*0052*/ 	.short	0x0040
        /*0054*/ 	.byte	0x00, 0xf0, 0x01, 0x02


	//----- nvinfo : EIATTR_KPARAM_INFO
	.align		4
.L_39:
        /*0058*/ 	.byte	0x04, 0x17
        /*005a*/ 	.short	(.L_41 - .L_40)
.L_40:
        /*005c*/ 	.word	0x00000000
        /*0060*/ 	.short	0x0003
        /*0062*/ 	.short	0x0010
        /*0064*/ 	.byte	0x00, 0xf0, 0x11, 0x00


	//----- nvinfo : EIATTR_KPARAM_INFO
	.align		4
.L_41:
        /*0068*/ 	.byte	0x04, 0x17
        /*006a*/ 	.short	(.L_43 - .L_42)
.L_42:
        /*006c*/ 	.word	0x00000000
        /*0070*/ 	.short	0x0002
        /*0072*/ 	.short	0x000c
        /*0074*/ 	.byte	0x00, 0xf0, 0x11, 0x00


	//----- nvinfo : EIATTR_KPARAM_INFO
	.align		4
.L_43:
        /*0078*/ 	.byte	0x04, 0x17
        /*007a*/ 	.short	(.L_45 - .L_44)
.L_44:
        /*007c*/ 	.word	0x00000000
        /*0080*/ 	.short	0x0001
        /*0082*/ 	.short	0x0008
        /*0084*/ 	.byte	0x00, 0xf0, 0x11, 0x00


	//----- nvinfo : EIATTR_KPARAM_INFO
	.align		4
.L_45:
        /*0088*/ 	.byte	0x04, 0x17
        /*008a*/ 	.short	(.L_47 - .L_46)
.L_46:
        /*008c*/ 	.word	0x00000000
        /*0090*/ 	.short	0x0000
        /*0092*/ 	.short	0x0000
        /*0094*/ 	.byte	0x00, 0xf5, 0x21, 0x00


	//----- nvinfo : EIATTR_AT_ENTRY_FRAGMENTS
	.align		4
.L_47:
        /*0098*/ 	.byte	0x04, 0x4f
        /*009a*/ 	.short	(.L_49 - .L_48)


	//   ....[0]....
.L_48:
        /*009c*/ 	.word	0x00000004


	//----- nvinfo : EIATTR_RESERVED_SMEM_USED
	.align		4
.L_49:
        /*00a0*/ 	.byte	0x01, 0x41
	.zero		2


	//----- nvinfo : EIATTR_SPARSE_MMA_MASK
	.align		4
        /*00a4*/ 	.byte	0x03, 0x50
        /*00a6*/ 	.short	0x0000


	//----- nvinfo : EIATTR_TCGEN05_1CTA_USED
	.align		4
        /*00a8*/ 	.byte	0x01, 0x51
	.zero		2


	//----- nvinfo : EIATTR_MAXREG_COUNT
	.align		4
        /*00ac*/ 	.byte	0x03, 0x1b
        /*00ae*/ 	.short	0x00ff


	//----- nvinfo : EIATTR_NUM_BARRIERS
	.align		4
        /*00b0*/ 	.byte	0x02, 0x4c
        /*00b2*/ 	.byte	0x09
	.zero		1


	//----- nvinfo : EIATTR_INT_WARP_WIDE_INSTR_OFFSETS
	.align		4
        /*00b4*/ 	.byte	0x04, 0x31
        /*00b6*/ 	.short	(.L_51 - .L_50)


	//   ....[0]....
.L_50:
        /*00b8*/ 	.word	0x00004bb0


	//   ....[1]....
        /*00bc*/ 	.word	0x00004bd0


	//----- nvinfo : EIATTR_COOP_GROUP_MASK_REGIDS
	.align		4
.L_51:
        /*00c0*/ 	.byte	0x04, 0x29
        /*00c2*/ 	.short	(.L_53 - .L_52)


	//   ....[0]....
.L_52:
        /*00c4*/ 	.word	0xffffffff


	//   ....[1]....
        /*00c8*/ 	.word	0xffffffff


	//   ....[2]....
        /*00cc*/ 	.word	0xffffffff


	//   ....[3]....
        /*00d0*/ 	.word	0xffffffff


	//   ....[4]....
        /*00d4*/ 	.word	0xffffffff


	//   ....[5]....
        /*00d8*/ 	.word	0xffffffff


	//   ....[6]....
        /*00dc*/ 	.word	0xffffffff


	//   ....[7]....
        /*00e0*/ 	.word	0xffffffff


	//   ....[8]....
        /*00e4*/ 	.word	0xffffffff


	//   ....[9]....
        /*00e8*/ 	.word	0xffffffff


	//   ....[10]....
        /*00ec*/ 	.word	0xffffffff


	//   ....[11]....
        /*00f0*/ 	.word	0xffffffff


	//   ....[12]....
        /*00f4*/ 	.word	0xffffffff


	//   ....[13]....
        /*00f8*/ 	.word	0xffffffff


	//----- nvinfo : EIATTR_COOP_GROUP_INSTR_OFFSETS
	.align		4
.L_53:
        /*00fc*/ 	.byte	0x04, 0x28
        /*00fe*/ 	.short	(.L_55 - .L_54)


	//   ....[0]....
.L_54:
        /*0100*/ 	.word	0x00000030


	//   ....[1]....
        /*0104*/ 	.word	0x00000470


	//   ....[2]....
        /*0108*/ 	.word	0x00000730


	//   ....[3]....
        /*010c*/ 	.word	0x00000b70


	//   ....[4]....
        /*0110*/ 	.word	0x00000c20


	//   ....[5]....
        /*0114*/ 	.word	0x00000cd0


	//   ....[6]....
        /*0118*/ 	.word	0x000012f0


	//   ....[7]....
        /*011c*/ 	.word	0x00001310


	//   ....[8]....
        /*0120*/ 	.word	0x00001330


	//   ....[9]....
        /*0124*/ 	.word	0x00001580


	//   ....[10]....
        /*0128*/ 	.word	0x000015b0


	//   ....[11]....
        /*012c*/ 	.word	0x000015d0


	//   ....[12]....
        /*0130*/ 	.word	0x00004ad0


	//   ....[13]....
        /*0134*/ 	.word	0x00004c90


	//----- nvinfo : EIATTR_VRC_CTA_INIT_COUNT
	.align		4
.L_55:
        /*0138*/ 	.byte	0x02, 0x4a
        /*013a*/ 	.byte	0x80
	.zero		1


	//----- nvinfo : EIATTR_MBARRIER_INSTR_OFFSETS
	.align		4
        /*013c*/ 	.byte	0x04, 0x39
        /*013e*/ 	.short	(.L_57 - .L_56)


	//   ....[0]....
.L_56:
        /*0140*/ 	.word	0x00000330
        /*0144*/ 	.word	0x000000ff
        /*0148*/ 	.word	0x00031800
        /*014c*/ 	.short	0x0100
        /*014e*/ 	.byte	0x05
	.zero		1


	//   ....[1]....
        /*0150*/ 	.word	0x00000340
        /*0154*/ 	.word	0x000000ff
        /*0158*/ 	.word	0x00031820
        /*015c*/ 	.short	0x0100
        /*015e*/ 	.byte	0x05
	.zero		1


	//   ....[2]....
        /*0160*/ 	.word	0x00000350
        /*0164*/ 	.word	0x000000ff
        /*0168*/ 	.word	0x00031840
        /*016c*/ 	.short	0x0100
        /*016e*/ 	.byte	0x05
	.zero		1


	//   ....[3]....
        /*0170*/ 	.word	0x00000360
        /*0174*/ 	.word	0x000000ff
        /*0178*/ 	.word	0x00031808
        /*017c*/ 	.short	0x0100
        /*017e*/ 	.byte	0x05
	.zero		1


	//   ....[4]....
        /*0180*/ 	.word	0x00000370
        /*0184*/ 	.word	0x000000ff
        /*0188*/ 	.word	0x00031828
        /*018c*/ 	.short	0x0100
        /*018e*/ 	.byte	0x05
	.zero		1


	//   ....[5]....
        /*0190*/ 	.word	0x00000380
        /*0194*/ 	.word	0x000000ff
        /*0198*/ 	.word	0x00031848
        /*019c*/ 	.short	0x0100
        /*019e*/ 	.byte	0x05
	.zero		1


	//   ....[6]....
        /*01a0*/ 	.word	0x00000390
        /*01a4*/ 	.word	0x000000ff
        /*01a8*/ 	.word	0x00031810
        /*01ac*/ 	.short	0x0100
        /*01ae*/ 	.byte	0x05
	.zero		1


	//   ....[7]....
        /*01b0*/ 	.word	0x000003a0
        /*01b4*/ 	.word	0x000000ff
        /*01b8*/ 	.word	0x00031830
        /*01bc*/ 	.short	0x0100
        /*01be*/ 	.byte	0x05
	.zero		1


	//   ....[8]....
        /*01c0*/ 	.word	0x000003b0
        /*01c4*/ 	.word	0x000000ff
        /*01c8*/ 	.word	0x00031850
        /*01cc*/ 	.short	0x0100
        /*01ce*/ 	.byte	0x05
	.zero		1


	//   ....[9]....
        /*01d0*/ 	.word	0x000003c0
        /*01d4*/ 	.word	0x000000ff
        /*01d8*/ 	.word	0x00031818
        /*01dc*/ 	.short	0x0100
        /*01de*/ 	.byte	0x05
	.zero		1


	//   ....[10]....
        /*01e0*/ 	.word	0x000003d0
        /*01e4*/ 	.word	0x000000ff
        /*01e8*/ 	.word	0x00031838
        /*01ec*/ 	.short	0x0100
        /*01ee*/ 	.byte	0x05
	.zero		1


	//   ....[11]....
        /*01f0*/ 	.word	0x000003e0
        /*01f4*/ 	.word	0x000000ff
        /*01f8*/ 	.word	0x00031858
        /*01fc*/ 	.short	0x0100
        /*01fe*/ 	.byte	0x05
	.zero		1


	//   ....[12]....
        /*0200*/ 	.word	0x000003f0
        /*0204*/ 	.word	0x000000ff
        /*0208*/ 	.word	0x00031860
        /*020c*/ 	.short	0x0100
        /*020e*/ 	.byte	0x05
	.zero		1


	//   ....[13]....
        /*0210*/ 	.word	0x00000400
        /*0214*/ 	.word	0x000000ff
        /*0218*/ 	.word	0x00031870
        /*021c*/ 	.short	0x0100
        /*021e*/ 	.byte	0x05
	.zero		1


	//   ....[14]....
        /*0220*/ 	.word	0x00000410
        /*0224*/ 	.word	0x000000ff
        /*0228*/ 	.word	0x00031868
        /*022c*/ 	.short	0x0100
        /*022e*/ 	.byte	0x05
	.zero		1


	//   ....[15]....
        /*0230*/ 	.word	0x00000420
        /*0234*/ 	.word	0x000000ff
        /*0238*/ 	.word	0x00031878
        /*023c*/ 	.short	0x0100
        /*023e*/ 	.byte	0x05
	.zero		1


	//   ....[16]....
        /*0240*/ 	.word	0x00000a20
        /*0244*/ 	.word	0x00000002
        /*0248*/ 	.word	0x00031800
        /*024c*/ 	.short	0x010a
        /*024e*/ 	.byte	0xff
	.zero		1


	//   ....[17]....
        /*0250*/ 	.word	0x00000db0
        /*0254*/ 	.word	0x00000002
        /*0258*/ 	.word	0x00000000
        /*025c*/ 	.short	0x0101
        /*025e*/ 	.byte	0xff
	.zero		1


	//   ....[18]....
        /*0260*/ 	.word	0x000010e0
        /*0264*/ 	.word	0x00000000
        /*0268*/ 	.word	0x00031870
        /*026c*/ 	.short	0x010a
        /*026e*/ 	.byte	0x08
	.zero		1


	//   ....[19]....
        /*0270*/ 	.word	0x00001180
        /*0274*/ 	.word	0x000000ff
        /*0278*/ 	.word	0x00031840
        /*027c*/ 	.short	0x010a
        /*027e*/ 	.byte	0x0d
	.zero		1


	//   ....[20]....
        /*0280*/ 	.word	0x00001550
        /*0284*/ 	.word	0x000000ff
        /*0288*/ 	.word	0x00031840
        /*028c*/ 	.short	0x010a
        /*028e*/ 	.byte	0x09
	.zero		1


	//   ....[21]....
        /*0290*/ 	.word	0x00001b20
        /*0294*/ 	.word	0x00000000
        /*0298*/ 	.word	0x00031820
        /*029c*/ 	.short	0x010a
        /*029e*/ 	.byte	0xff
	.zero		1


	//   ....[22]....
        /*02a0*/ 	.word	0x00001ec0
        /*02a4*/ 	.word	0x00000000
        /*02a8*/ 	.word	0x00031828
        /*02ac*/ 	.short	0x010a
        /*02ae*/ 	.byte	0xff
	.zero		1


	//   ....[23]....
        /*02b0*/ 	.word	0x00002030
        /*02b4*/ 	.word	0x00000000
        /*02b8*/ 	.word	0x00031830
        /*02bc*/ 	.short	0x010a
        /*02be*/ 	.byte	0xff
	.zero		1


	//   ....[24]....
        /*02c0*/ 	.word	0x00002190
        /*02c4*/ 	.word	0x00000000
        /*02c8*/ 	.word	0x00031838
        /*02cc*/ 	.short	0x010a
        /*02ce*/ 	.byte	0xff
	.zero		1


	//   ....[25]....
        /*02d0*/ 	.word	0x000022e0
        /*02d4*/ 	.word	0x00000000
        /*02d8*/ 	.word	0x00031820
        /*02dc*/ 	.short	0x010a
        /*02de*/ 	.byte	0xff
	.zero		1


	//   ....[26]....
        /*02e0*/ 	.word	0x000024f0
        /*02e4*/ 	.word	0x00000000
        /*02e8*/ 	.word	0x00031828
        /*02ec*/ 	.short	0x010a
        /*02ee*/ 	.byte	0xff
	.zero		1


	//   ....[27]....
        /*02f0*/ 	.word	0x00002620
        /*02f4*/ 	.word	0x00000000
        /*02f8*/ 	.word	0x00031830
        /*02fc*/ 	.short	0x010a
        /*02fe*/ 	.byte	0xff
	.zero		1


	//   ....[28]....
        /*0300*/ 	.word	0x00002750
        /*0304*/ 	.word	0x00000000
        /*0308*/ 	.word	0x00031838
        /*030c*/ 	.short	0x010a
        /*030e*/ 	.byte	0xff
	.zero		1


	//   ....[29]....
        /*0310*/ 	.word	0x00002880
        /*0314*/ 	.word	0x00000000
        /*0318*/ 	.word	0x00031820
        /*031c*/ 	.short	0x010a
        /*031e*/ 	.byte	0xff
	.zero		1


	//   ....[30]....
        /*0320*/ 	.word	0x00002a90
        /*0324*/ 	.word	0x00000000
        /*0328*/ 	.word	0x00031828
        /*032c*/ 	.short	0x010a
        /*032e*/ 	.byte	0xff
	.zero		1


	//   ....[31]....
        /*0330*/ 	.word	0x00002bc0
        /*0334*/ 	.word	0x00000000
        /*0338*/ 	.word	0x00031830
        /*033c*/ 	.short	0x010a
        /*033e*/ 	.byte	0xff
	.zero		1


	//   ....[32]....
        /*0340*/ 	.word	0x00002cf0
        /*0344*/ 	.word	0x00000000
        /*0348*/ 	.word	0x00031838
        /*034c*/ 	.short	0x010a
        /*034e*/ 	.byte	0xff
	.zero		1


	//   ....[33]....
        /*0350*/ 	.word	0x00003190
        /*0354*/ 	.word	0x00000002
        /*0358*/ 	.word	0x00031860
        /*035c*/ 	.short	0x010a
        /*035e*/ 	.byte	0xff
	.zero		1


	//   ....[34]....
        /*0360*/ 	.word	0x00004950
        /*0364*/ 	.word	0x00000002
        /*0368*/ 	.word	0x00000000
        /*036c*/ 	.short	0x0101
        /*036e*/ 	.byte	0xff
	.zero		1


	//   ....[35]....
        /*0370*/ 	.word	0x00004cc0
        /*0374*/ 	.word	0x00000002
        /*0378*/ 	.word	0x00031800
        /*037c*/ 	.short	0x010a
        /*037e*/ 	.byte	0xff
	.zero		1


	//   ....[36]....
        /*0380*/ 	.word	0x00004d40
        /*0384*/ 	.word	0x00000000
        /*0388*/ 	.word	0x00031870
        /*038c*/ 	.short	0x010a
        /*038e*/ 	.byte	0xff
	.zero		1


	//   ....[37]....
        /*0390*/ 	.word	0x00004db0
        /*0394*/ 	.word	0x00000002
        /*0398*/ 	.word	0x00031840
        /*039c*/ 	.short	0x010a
        /*039e*/ 	.byte	0xff
	.zero		1


	//   ....[38]....
        /*03a0*/ 	.word	0x00004e20
        /*03a4*/ 	.word	0x00000000
        /*03a8*/ 	.word	0x00031840
        /*03ac*/ 	.short	0x010a
        /*03ae*/ 	.byte	0xff
	.zero		1


	//   ....[39]....
        /*03b0*/ 	.word	0x00004e90
        /*03b4*/ 	.word	0x00000000
        /*03b8*/ 	.word	0x00031820
        /*03bc*/ 	.short	0x010a
        /*03be*/ 	.byte	0xff
	.zero		1


	//   ....[40]....
        /*03c0*/ 	.word	0x00004f00
        /*03c4*/ 	.word	0x00000000
        /*03c8*/ 	.word	0x00031828
        /*03cc*/ 	.short	0x010a
        /*03ce*/ 	.byte	0xff
	.zero		1


	//   ....[41]....
        /*03d0*/ 	.word	0x00004f70
        /*03d4*/ 	.word	0x00000000
        /*03d8*/ 	.word	0x00031830
        /*03dc*/ 	.short	0x010a
        /*03de*/ 	.byte	0xff
	.zero		1


	//   ....[42]....
        /*03e0*/ 	.word	0x00004fe0
        /*03e4*/ 	.word	0x00000000
        /*03e8*/ 	.word	0x00031838
        /*03ec*/ 	.short	0x010a
        /*03ee*/ 	.byte	0xff
	.zero		1


	//   ....[43]....
        /*03f0*/ 	.word	0x00005050
        /*03f4*/ 	.word	0x00000000
        /*03f8*/ 	.word	0x00031820
        /*03fc*/ 	.short	0x010a
        /*03fe*/ 	.byte	0xff
	.zero		1


	//   ....[44]....
        /*0400*/ 	.word	0x000050c0
        /*0404*/ 	.word	0x00000000
        /*0408*/ 	.word	0x00031828
        /*040c*/ 	.short	0x010a
        /*040e*/ 	.byte	0xff
	.zero		1


	//   ....[45]....
        /*0410*/ 	.word	0x00005130
        /*0414*/ 	.word	0x00000000
        /*0418*/ 	.word	0x00031830
        /*041c*/ 	.short	0x010a
        /*041e*/ 	.byte	0xff
	.zero		1


	//   ....[46]....
        /*0420*/ 	.word	0x000051a0
        /*0424*/ 	.word	0x00000000
        /*0428*/ 	.word	0x00031838
        /*042c*/ 	.short	0x010a
        /*042e*/ 	.byte	0xff
	.zero		1


	//   ....[47]....
        /*0430*/ 	.word	0x00005210
        /*0434*/ 	.word	0x00000000
        /*0438*/ 	.word	0x00031820
        /*043c*/ 	.short	0x010a
        /*043e*/ 	.byte	0xff
	.zero		1


	//   ....[48]....
        /*0440*/ 	.word	0x00005280
        /*0444*/ 	.word	0x00000000
        /*0448*/ 	.word	0x00031828
        /*044c*/ 	.short	0x010a
        /*044e*/ 	.byte	0xff
	.zero		1


	//   ....[49]....
        /*0450*/ 	.word	0x000052f0
        /*0454*/ 	.word	0x00000000
        /*0458*/ 	.word	0x00031830
        /*045c*/ 	.short	0x010a
        /*045e*/ 	.byte	0xff
	.zero		1


	//   ....[50]....
        /*0460*/ 	.word	0x00005360
        /*0464*/ 	.word	0x00000000
        /*0468*/ 	.word	0x00031838
        /*046c*/ 	.short	0x010a
        /*046e*/ 	.byte	0xff
	.zero		1


	//   ....[51]....
        /*0470*/ 	.word	0x000053c0
        /*0474*/ 	.word	0x00000002
        /*0478*/ 	.word	0x00031860
        /*047c*/ 	.short	0x010a
        /*047e*/ 	.byte	0xff
	.zero		1


	//----- nvinfo : EIATTR_NUM_MBARRIERS
	.align		4
.L_57:
        /*0480*/ 	.byte	0x03, 0x38
        /*0482*/ 	.short	0x0010


	//----- nvinfo : EIATTR_EXIT_INSTR_OFFSETS
	.align		4
        /*0484*/ 	.byte	0x04, 0x1c
        /*0486*/ 	.short	(.L_59 - .L_58)


	//   ....[0]....
.L_58:
        /*0488*/ 	.word	0x00000830


	//   ....[1]....
        /*048c*/ 	.word	0x00000e10


	//   ....[2]....
        /*0490*/ 	.word	0x00000ef0


	//   ....[3]....
        /*0494*/ 	.word	0x000018d0


	//   ....[4]....
        /*0498*/ 	.word	0x00001940


	//   ....[5]....
        /*049c*/ 	.word	0x00002e40


	//   ....[6]....
        /*04a0*/ 	.word	0x00002ea0


	//   ....[7]....
        /*04a4*/ 	.word	0x00004ab0


	//   ....[8]....
        /*04a8*/ 	.word	0x00004ca0


	//----- nvinfo : EIATTR_MAX_THREADS
	.align		4
.L_59:
        /*04ac*/ 	.byte	0x04, 0x05
        /*04ae*/ 	.short	(.L_61 - .L_60)
.L_60:
        /*04b0*/ 	.word	0x00000100
        /*04b4*/ 	.word	0x00000001
        /*04b8*/ 	.word	0x00000001


	//----- nvinfo : EIATTR_CRS_STACK_SIZE
	.align		4
.L_61:
        /*04bc*/ 	.byte	0x04, 0x1e
        /*04be*/ 	.short	(.L_63 - .L_62)
.L_62:
        /*04c0*/ 	.word	0x00000000


	//----- nvinfo : EIATTR_CBANK_PARAM_SIZE
	.align		4
.L_63:
        /*04c4*/ 	.byte	0x03, 0x19
        /*04c6*/ 	.short	0x02c0


	//----- nvinfo : EIATTR_PARAM_CBANK
	.align		4
        /*04c8*/ 	.byte	0x04, 0x0a
        /*04ca*/ 	.short	(.L_65 - .L_64)
	.align		4
.L_64:
        /*04cc*/ 	.word	index@(.nv.constant0._ZN9deep_gemm24sm100_fp8_gemm_1d1d_implILN4cute4UMMA5MajorE0ELS3_0ELj0ELj24576ELj1536ELj128ELj224ELj128ELj1ELj128ELj128ELj64ELj4ELj128ELj128ELj1ELb0ELj149ELNS_8GemmTypeE0ELb0EN7cutlass10bfloat16_tENS_16EpilogueIdentityEEEvPijjj14CUtensorMap_stS9_S9_S9_S9_)
        /*04d0*/ 	.short	0x0380
        /*04d2*/ 	.short	0x02c0


	//----- nvinfo : EIATTR_SW_WAR
	.align		4
.L_65:
        /*04d4*/ 	.byte	0x04, 0x36
        /*04d6*/ 	.short	(.L_67 - .L_66)
.L_66:
        /*04d8*/ 	.word	0x00000008
.L_67:


//--------------------- .nv.compat                --------------------------
	.section	.nv.compat,"",@"SHT_CUDA_COMPAT_INFO"
	.align	4
        /*0000*/ 	.byte	0x02, 0x02, 0x02, 0x00, 0x02, 0x05, 0x05, 0x00, 0x02, 0x03, 0x01, 0x00, 0x02, 0x06, 0x01, 0x00


//--------------------- .nv.callgraph             --------------------------
	.section	.nv.callgraph,"",@"SHT_CUDA_CALLGRAPH"
	.align	4
	.sectionentsize	8
	.align		4
        /*0000*/ 	.word	0x00000000
	.align		4
        /*0004*/ 	.word	0xffffffff
	.align		4
        /*0008*/ 	.word	0x00000000
	.align		4
        /*000c*/ 	.word	0xfffffffe
	.align		4
        /*0010*/ 	.word	0x00000000
	.align		4
        /*0014*/ 	.word	0xfffffffd
	.align		4
        /*0018*/ 	.word	0x00000000
	.align		4
        /*001c*/ 	.word	0xfffffffc


//--------------------- .nv.constant4             --------------------------
	.section	.nv.constant4,"a",@progbits
	.align	8
	.align		8
.nv.constant4:
        /*0000*/ 	.dword	_ZN45_INTERNAL_2e87804d_9_kernel_cu_5a9f1def_913384cuda3std3__45__cpo5beginE
	.align		8
        /*0008*/ 	.dword	_ZN45_INTERNAL_2e87804d_9_kernel_cu_5a9f1def_913384cuda3std3__45__cpo3endE
	.align		8
        /*0010*/ 	.dword	_ZN45_INTERNAL_2e87804d_9_kernel_cu_5a9f1def_913384cuda3std3__45__cpo6cbeginE
	.align		8
        /*0018*/ 	.dword	_ZN45_INTERNAL_2e87804d_9_kernel_cu_5a9f1def_913384cuda3std3__45__cpo4cendE
	.align		8
        /*0020*/ 	.dword	_ZN45_INTERNAL_2e87804d_9_kernel_cu_5a9f1def_913384cuda3std3__447_GLOBAL__N__2e87804d_9_kernel_cu_5a9f1def_913386ignoreE
	.align		8
        /*0028*/ 	.dword	_ZN45_INTERNAL_2e87804d_9_kernel_cu_5a9f1def_913384cuda3std3__419piecewise_constructE
	.align		8
        /*0030*/ 	.dword	_ZN45_INTERNAL_2e87804d_9_kernel_cu_5a9f1def_913384cuda3std3__48in_placeE
	.align		8
        /*0038*/ 	.dword	_ZN45_INTERNAL_2e87804d_9_kernel_cu_5a9f1def_913384cuda3std6ranges3__45__cpo4swapE
	.align		8
        /*0040*/ 	.dword	_ZN45_INTERNAL_2e87804d_9_kernel_cu_5a9f1def_913384cuda3std6ranges3__45__cpo9iter_moveE
	.align		8
        /*0048*/ 	.dword	_ZN45_INTERNAL_2e87804d_9_kernel_cu_5a9f1def_913384cute7productE
	.align		8
        /*0050*/ 	.dword	_ZN45_INTERNAL_2e87804d_9_kernel_cu_5a9f1def_913384cute1_E


//--------------------- .text._ZN9deep_gemm24sm100_fp8_gemm_1d1d_implILN4cute4UMMA5MajorE0ELS3_0ELj0ELj24576ELj1536ELj128ELj224ELj128ELj1ELj128ELj128ELj64ELj4ELj128ELj128ELj1ELb0ELj149ELNS_8GemmTypeE0ELb0EN7cutlass10bfloat16_tENS_16EpilogueIdentityEEEvPijjj14CUtensorMap_stS9_S9_S9_S9_ --------------------------
	.section	.text._ZN9deep_gemm24sm100_fp8_gemm_1d1d_implILN4cute4UMMA5MajorE0ELS3_0ELj0ELj24576ELj1536ELj128ELj224ELj128ELj1ELj128ELj128ELj64ELj4ELj128ELj128ELj1ELb0ELj149ELNS_8GemmTypeE0ELb0EN7cutlass10bfloat16_tENS_16EpilogueIdentityEEEvPijjj14CUtensorMap_stS9_S9_S9_S9_,"ax",@progbits
	.align	128
        .global         _ZN9deep_gemm24sm100_fp8_gemm_1d1d_implILN4cute4UMMA5MajorE0ELS3_0ELj0ELj24576ELj1536ELj128ELj224ELj128ELj1ELj128ELj128ELj64ELj4ELj128ELj128ELj1ELb0ELj149ELNS_8GemmTypeE0ELb0EN7cutlass10bfloat16_tENS_16EpilogueIdentityEEEvPijjj14CUtensorMap_stS9_S9_S9_S9_
        .type           _ZN9deep_gemm24sm100_fp8_gemm_1d1d_implILN4cute4UMMA5MajorE0ELS3_0ELj0ELj24576ELj1536ELj128ELj224ELj128ELj1ELj128ELj128ELj64ELj4ELj128ELj128ELj1ELb0ELj149ELNS_8GemmTypeE0ELb0EN7cutlass10bfloat16_tENS_16EpilogueIdentityEEEvPijjj14CUtensorMap_stS9_S9_S9_S9_,@function
        .size           _ZN9deep_gemm24sm100_fp8_gemm_1d1d_implILN4cute4UMMA5MajorE0ELS3_0ELj0ELj24576ELj1536ELj128ELj224ELj128ELj1ELj128ELj128ELj64ELj4ELj128ELj128ELj1ELb0ELj149ELNS_8GemmTypeE0ELb0EN7cutlass10bfloat16_tENS_16EpilogueIdentityEEEvPijjj14CUtensorMap_stS9_S9_S9_S9_,(.L_x_104 - _ZN9deep_gemm24sm100_fp8_gemm_1d1d_implILN4cute4UMMA5MajorE0ELS3_0ELj0ELj24576ELj1536ELj128ELj224ELj128ELj1ELj128ELj128ELj64ELj4ELj128ELj128ELj1ELb0ELj149ELNS_8GemmTypeE0ELb0EN7cutlass10bfloat16_tENS_16EpilogueIdentityEEEvPijjj14CUtensorMap_stS9_S9_S9_S9_)
        .other          _ZN9deep_gemm24sm100_fp8_gemm_1d1d_implILN4cute4UMMA5MajorE0ELS3_0ELj0ELj24576ELj1536ELj128ELj224ELj128ELj1ELj128ELj128ELj64ELj4ELj128ELj128ELj1ELb0ELj149ELNS_8GemmTypeE0ELb0EN7cutlass10bfloat16_tENS_16EpilogueIdentityEEEvPijjj14CUtensorMap_stS9_S9_S9_S9_,@"STO_CUDA_ENTRY STV_DEFAULT"
_ZN9deep_gemm24sm100_fp8_gemm_1d1d_implILN4cute4UMMA5MajorE0ELS3_0ELj0ELj24576ELj1536ELj128ELj224ELj128ELj1ELj128ELj128ELj64ELj4ELj128ELj128ELj1ELb0ELj149ELNS_8GemmTypeE0ELb0EN7cutlass10bfloat16_tENS_16EpilogueIdentityEEEvPijjj14CUtensorMap_stS9_S9_S9_S9_:
.text._ZN9deep_gemm24sm100_fp8_gemm_1d1d_implILN4cute4UMMA5MajorE0ELS3_0ELj0ELj24576ELj1536ELj128ELj224ELj128ELj1ELj128ELj128ELj64ELj4ELj128ELj128ELj1ELb0ELj149ELNS_8GemmTypeE0ELb0EN7cutlass10bfloat16_tENS_16EpilogueIdentityEEEvPijjj14CUtensorMap_stS9_S9_S9_S9_:
[----:B------:R-:W1:Y:S01]  /*0000*/  LDC R1, c[0x0][0x37c] ;  /* 0x0000df00ff017b82 */ /* 0x000e620000000800 */
[----:B------:R-:W2:Y:S02]  /*0010*/  S2R R0, SR_TID.X ;  /* 0x0000000000007919 */ /* 0x000ea40000002100 */
[----:B--2---:R-:W-:-:S05]  /*0020*/  SHF.R.U32.HI R0, RZ, 0x5, R0 ;  /* 0x00000005ff007819 */ /* 0x004fca0000011600 */
[----:B------:R-:W2:Y:S02]  /*0030*/  SHFL.IDX PT, R3, R0, RZ, 0x1f ;  /* 0x00001fff00037589 */ /* 0x000ea400000e0000 */
[----:B--2---:R-:W-:-:S13]  /*0040*/  ISETP.NE.AND P0, PT, R3, 0x2, PT ;  /* 0x000000020300780c */ /* 0x004fda0003f05270 */
[----:B-1----:R-:W-:Y:S05]  /*0050*/  @!P0 BRA `(.L_x_0) ;  /* 0x0000000400008947 */ /* 0x002fea0003800000 */
[----:B------:R-:W-:-:S13]  /*0060*/  ISETP.NE.AND P0, PT, R3, 0x1, PT ;  /* 0x000000010300780c */ /* 0x000fda0003f05270 */
[----:B------:R-:W-:Y:S05]  /*0070*/  @!P0 BRA `(.L_x_1) ;  /* 0x0000000000608947 */ /* 0x000fea0003800000 */
[----:B------:R-:W-:-:S13]  /*0080*/  ISETP.NE.AND P0, PT, R3, RZ, PT ;  /* 0x000000ff0300720c */ /* 0x000fda0003f05270 */
[----:B------:R-:W-:Y:S05]  /*0090*/  @P0 BRA `(.L_x_2) ;  /* 0x0000000400a80947 */ /* 0x000fea0003800000 */
[----:B------:R-:W-:Y:S01]  /*00a0*/  ELECT P0, URZ, PT ;  /* 0x0000000000ff782f */ /* 0x000fe20003800000 */
[----:B------:R-:W-:-:S12]  /*00b0*/  BSSY.RECONVERGENT B0, `(.L_x_3) ;  /* 0x0000013000007945 */ /* 0x000fd80003800200 */
[----:B------:R-:W-:Y:S05]  /*00c0*/  @!P0 BRA `(.L_x_4) ;  /* 0x0000000000448947 */ /* 0x000fea0003800000 */
[----:B------:R-:W1:Y:S02]  /*00d0*/  LDCU.64 UR4, c[0x0][0x348] ;  /* 0x00006900ff0477ac */ /* 0x000e640008000a00 */
[----:B-1----:R-:W-:Y:S02]  /*00e0*/  UIADD3 UR12, UP4, UPT, UR4, 0x40, URZ ;  /* 0x00000040040c7890 */ /* 0x002fe4000ff9e0ff */
[----:B------:R-:W-:Y:S02]  /*00f0*/  UIADD3 UR10, UP3, UPT, UR4, 0xc0, URZ ;  /* 0x000000c0040a7890 */ /* 0x000fe4000ff7e0ff */
[----:B------:R-:W-:Y:S02]  /*0100*/  UIADD3 UR8, UP2, UPT, UR4, 0x140, URZ ;  /* 0x0000014004087890 */ /* 0x000fe4000ff5e0ff */
[----:B------:R-:W-:Y:S02]  /*0110*/  UIADD3 UR6, UP1, UPT, UR4, 0x1c0, URZ ;  /* 0x000001c004067890 */ /* 0x000fe4000ff3e0ff */
[----:B------:R-:W-:-:S02]  /*0120*/  UIADD3 UR4, UP0, UPT, UR4, 0x240, URZ ;  /* 0x0000024004047890 */ /* 0x000fc4000ff1e0ff */
[----:B------:R-:W-:Y:S02]  /*0130*/  UIADD3.X UR13, UPT, UPT, URZ, UR5, URZ, UP4, !UPT ;  /* 0x00000005ff0d7290 */ /* 0x000fe4000a7fe4ff */
[----:B------:R-:W-:Y:S02]  /*0140*/  UIADD3.X UR11, UPT, UPT, URZ, UR5, URZ, UP3, !UPT ;  /* 0x00000005ff0b7290 */ /* 0x000fe40009ffe4ff */
[----:B------:R-:W-:Y:S02]  /*0150*/  UIADD3.X UR9, UPT, UPT, URZ, UR5, URZ, UP2, !UPT ;  /* 0x00000005ff097290 */ /* 0x000fe400097fe4ff */
[----:B------:R-:W-:Y:S02]  /*0160*/  UIADD3.X UR7, UPT, UPT, URZ, UR5, URZ, UP1, !UPT ;  /* 0x00000005ff077290 */ /* 0x000fe40008ffe4ff */
[----:B------:R-:W-:Y:S01]  /*0170*/  UIADD3.X UR5, UPT, UPT, URZ, UR5, URZ, UP0, !UPT ;  /* 0x00000005ff057290 */ /* 0x000fe200087fe4ff */
[----:B------:R1:W-:Y:S02]  /*0180*/  UTMACCTL.PF [UR12] ;  /* 0x000000000c0079b9 */ /* 0x0003e40008040000 */
[----:B------:R1:W-:Y:S02]  /*0190*/  UTMACCTL.PF [UR10] ;  /* 0x000000000a0079b9 */ /* 0x0003e40008040000 */
[----:B------:R1:W-:Y:S02]  /*01a0*/  UTMACCTL.PF [UR8] ;  /* 0x00000000080079b9 */ /* 0x0003e40008040000 */
[----:B------:R1:W-:Y:S02]  /*01b0*/  UTMACCTL.PF [UR6] ;  /* 0x00000000060079b9 */ /* 0x0003e40008040000 */
[----:B------:R1:W-:Y:S02]  /*01c0*/  UTMACCTL.PF [UR4] ;  /* 0x00000000040079b9 */ /* 0x0003e40008040000 */
[----:B-1----:R-:W-:Y:S01]  /*01d0*/  NOP ;  /* 0x0000000000007918 */ /* 0x002fe20000000000 */
.L_x_4:
[----:B------:R-:W-:Y:S05]  /*01e0*/  BSYNC.RECONVERGENT B0 ;  /* 0x0000000000007941 */ /* 0x000fea0003800200 */
.L_x_3:
[----:B------:R-:W-:Y:S05]  /*01f0*/  BRA `(.L_x_2) ;  /* 0x0000000400507947 */ /* 0x000fea0003800000 */
.L_x_1:
[----:B------:R-:W-:Y:S01]  /*0200*/  ELECT P0, URZ, PT ;  /* 0x0000000000ff782f */ /* 0x000fe20003800000 */
[----:B------:R-:W-:-:S12]  /*0210*/  BSSY.RECONVERGENT B0, `(.L_x_5) ;  /* 0x0000023000007945 */ /* 0x000fd80003800200 */
[----:B------:R-:W-:Y:S05]  /*0220*/  @!P0 BRA `(.L_x_6) ;  /* 0x0000000000848947 */ /* 0x000fea0003800000 */
[----:B------:R-:W1:Y:S01]  /*0230*/  S2UR UR5, SR_CgaCtaId ;  /* 0x00000000000579c3 */ /* 0x000e620000008800 */
[----:B------:R-:W-:Y:S01]  /*0240*/  UMOV UR7, 0x400 ;  /* 0x0000040000077882 */ /* 0x000fe20000000000 */
[----:B------:R-:W-:Y:S01]  /*0250*/  UMOV UR6, 0x1 ;  /* 0x0000000100067882 */ /* 0x000fe20000000000 */
[----:B------:R-:W-:Y:S02]  /*0260*/  UMOV UR4, 0x20 ;  /* 0x0000002000047882 */ /* 0x000fe40000000000 */
[----:B------:R-:W-:-:S04]  /*0270*/  UIADD3 UR8, UPT, UPT, -UR4, 0x100000, URZ ;  /* 0x0010000004087890 */ /* 0x000fc8000fffe1ff */
[----:B------:R-:W-:Y:S02]  /*0280*/  USHF.L.U32 UR9, UR8, 0xb, URZ ;  /* 0x0000000b08097899 */ /* 0x000fe400080006ff */
[----:B------:R-:W-:Y:S01]  /*0290*/  USHF.L.U32 UR8, UR8, 0x1, URZ ;  /* 0x0000000108087899 */ /* 0x000fe200080006ff */
[----:B------:R-:W-:Y:S02]  /*02a0*/  UMOV UR4, 0x80 ;  /* 0x0000008000047882 */ /* 0x000fe40000000000 */
[----:B------:R-:W-:-:S04]  /*02b0*/  UIADD3 UR10, UPT, UPT, -UR4, 0x100000, URZ ;  /* 0x00100000040a7890 */ /* 0x000fc8000fffe1ff */
[----:B------:R-:W-:Y:S02]  /*02c0*/  USHF.L.U32 UR11, UR10, 0xb, URZ ;  /* 0x0000000b0a0b7899 */ /* 0x000fe400080006ff */
[----:B------:R-:W-:Y:S02]  /*02d0*/  USHF.L.U32 UR10, UR10, 0x1, URZ ;  /* 0x000000010a0a7899 */ /* 0x000fe400080006ff */
[----:B-1----:R-:W-:Y:S02]  /*02e0*/  ULEA UR5, UR5, UR7, 0x18 ;  /* 0x0000000705057291 */ /* 0x002fe4000f8ec0ff */
[----:B------:R-:W-:-:S04]  /*02f0*/  UIADD3 UR6, UPT, UPT, -UR6, 0x100000, URZ ;  /* 0x0010000006067890 */ /* 0x000fc8000fffe1ff */
[----:B------:R-:W-:Y:S02]  /*0300*/  USHF.L.U32 UR7, UR6, 0xb, URZ ;  /* 0x0000000b06077899 */ /* 0x000fe400080006ff */
[----:B------:R-:W-:Y:S01]  /*0310*/  USHF.L.U32 UR6, UR6, 0x1, URZ ;  /* 0x0000000106067899 */ /* 0x000fe200080006ff */
[----:B------:R-:W1:Y:S11]  /*0320*/  FENCE.VIEW.ASYNC.S ;  /* 0x00000000000073c6 */ /* 0x000e760000000000 */
[----:B-1----:R1:W2:Y:S01]  /*0330*/  SYNCS.EXCH.64 URZ, [UR5+0x31800], UR6 ;  /* 0x0318000605ff75b2 */ /* 0x0022a20008000100 */
[----:B------:R1:W3:Y:S01]  /*0340*/  SYNCS.EXCH.64 URZ, [UR5+0x31820], UR6 ;  /* 0x0318200605ff75b2 */ /* 0x0002e20008000100 */
[----:B------:R1:W4:Y:S01]  /*0350*/  SYNCS.EXCH.64 URZ, [UR5+0x31840], UR8 ;  /* 0x0318400805ff75b2 */ /* 0x0003220008000100 */
[----:B------:R1:W5:Y:S01]  /*0360*/  SYNCS.EXCH.64 URZ, [UR5+0x31808], UR6 ;  /* 0x0318080605ff75b2 */ /* 0x0003620008000100 */
[----:B------:R1:W1:Y:S01]  /*0370*/  SYNCS.EXCH.64 URZ, [UR5+0x31828], UR6 ;  /* 0x0318280605ff75b2 */ /* 0x0002620008000100 */
        /* <DEDUP_REMOVED lines=11> */
[----:B------:R-:W-:Y:S01]  /*0430*/  NOP ;  /* 0x0000000000007918 */ /* 0x000fe20000000000 */
.L_x_6:
[----:B-1----:R-:W-:Y:S05]  /*0440*/  BSYNC.RECONVERGENT B0 ;  /* 0x0000000000007941 */ /* 0x002fea0003800200 */
.L_x_5:
[----:B------:R-:W-:Y:S05]  /*0450*/  BRA `(.L_x_2) ;  /* 0x0000000000b87947 */ /* 0x000fea0003800000 */
.L_x_0:
[----:B------:R-:W1:Y:S01]  /*0460*/  S2UR UR6, SR_CgaCtaId ;  /* 0x00000000000679c3 */ /* 0x000e620000008800 */
[----:B------:R-:W-:Y:S01]  /*0470*/  NOP ;  /* 0x0000000000007918 */ /* 0x000fe20000000000 */
[----:B------:R-:W-:Y:S01]  /*0480*/  UMOV UR4, 0x40 ;  /* 0x0000004000047882 */ /* 0x000fe20000000000 */
[----:B------:R-:W-:Y:S01]  /*0490*/  UMOV UR5, 0x400 ;  /* 0x0000040000057882 */ /* 0x000fe20000000000 */
[----:B-1----:R-:W-:Y:S02]  /*04a0*/  ULEA UR4, UR6, UR4, 0x18 ;  /* 0x0000000406047291 */ /* 0x002fe4000f8ec0ff */
[----:B------:R-:W-:-:S07]  /*04b0*/  ULEA UR5, UR6, UR5, 0x18 ;  /* 0x0000000506057291 */ /* 0x000fce000f8ec0ff */
[----:B------:R-:W1:Y:S02]  /*04c0*/  LDS.U8 R0, [UR4] ;  /* 0x00000004ff007984 */ /* 0x000e640008000000 */
[----:B-1----:R-:W-:-:S13]  /*04d0*/  ISETP.NE.AND P0, PT, R0, RZ, PT ;  /* 0x000000ff0000720c */ /* 0x002fda0003f05270 */
[----:B------:R-:W-:Y:S05]  /*04e0*/  @P0 BRA `(.L_x_7) ;  /* 0x00000000007c0947 */ /* 0x000fea0003800000 */
[----:B------:R-:W-:-:S13]  /*04f0*/  ELECT P0, URZ, PT ;  /* 0x0000000000ff782f */ /* 0x000fda0003800000 */
[----:B------:R-:W-:Y:S05]  /*0500*/  @!P0 BRA `(.L_x_8) ;  /* 0x0000000000848947 */ /* 0x000fea0003800000 */
[----:B------:R-:W-:Y:S01]  /*0510*/  UMOV UR4, 0x10 ;  /* 0x0000001000047882 */ /* 0x000fe20000000000 */
[----:B------:R-:W-:-:S04]  /*0520*/  IMAD.MOV.U32 R2, RZ, RZ, 0xffff ;  /* 0x0000ffffff027424 */ /* 0x000fc800078e00ff */
[----:B------:R-:W-:Y:S04]  /*0530*/  DEPBAR.LE SB1, 0x36 ;  /* 0x00009d800000791a */ /* 0x000fe80000000000 */
[----:B------:R-:W1:Y:S02]  /*0540*/  UTCATOMSWS.FIND_AND_SET.ALIGN UP0, UR4, UR4 ;  /* 0x00000004000475e3 */ /* 0x000e640008000800 */
[----:B-1----:R-:W-:Y:S01]  /*0550*/  PLOP3.LUT P0, PT, PT, PT, UP0, 0x80, 0x8 ;  /* 0x000000000008781c */ /* 0x002fe20003f0f008 */
[----:B------:R-:W-:-:S03]  /*0560*/  IMAD.U32 R7, RZ, RZ, UR4 ;  /* 0x00000004ff077e24 */ /* 0x000fc6000f8e00ff */
[----:B------:R-:W-:-:S04]  /*0570*/  SEL R0, RZ, 0xffffffff, !P0 ;  /* 0xffffffffff007807 */ /* 0x000fc80004000000 */
[----:B------:R-:W-:Y:S01]  /*0580*/  ISETP.NE.AND P0, PT, R0, RZ, PT ;  /* 0x000000ff0000720c */ /* 0x000fe20003f05270 */
[----:B------:R-:W-:-:S12]  /*0590*/  IMAD.MOV.U32 R0, RZ, RZ, 0x1 ;  /* 0x00000001ff007424 */ /* 0x000fd800078e00ff */
[----:B------:R-:W-:Y:S05]  /*05a0*/  @P0 BRA `(.L_x_9) ;  /* 0x0000000000240947 */ /* 0x000fea0003800000 */
.L_x_10:
[----:B------:R-:W-:Y:S05]  /*05b0*/  NANOSLEEP 0x64 ;  /* 0x000000640000795d */ /* 0x000fea0003800000 */
[----:B------:R-:W-:-:S05]  /*05c0*/  UMOV UR4, 0x10 ;  /* 0x0000001000047882 */ /* 0x000fca0000000000 */
[----:B------:R-:W-:Y:S04]  /*05d0*/  DEPBAR.LE SB1, 0x36 ;  /* 0x00009d800000791a */ /* 0x000fe80000000000 */
[----:B------:R-:W1:Y:S02]  /*05e0*/  UTCATOMSWS.FIND_AND_SET.ALIGN UP0, UR4, UR4 ;  /* 0x00000004000475e3 */ /* 0x000e640008000800 */
[----:B-1----:R-:W-:Y:S01]  /*05f0*/  PLOP3.LUT P0, PT, PT, PT, UP0, 0x80, 0x8 ;  /* 0x000000000008781c */ /* 0x002fe20003f0f008 */
[----:B------:R-:W-:-:S03]  /*0600*/  IMAD.U32 R7, RZ, RZ, UR4 ;  /* 0x00000004ff077e24 */ /* 0x000fc6000f8e00ff */
[----:B------:R-:W-:-:S04]  /*0610*/  SEL R4, RZ, 0xffffffff, !P0 ;  /* 0xffffffffff047807 */ /* 0x000fc80004000000 */
[----:B------:R-:W-:-:S13]  /*0620*/  ISETP.NE.AND P0, PT, R4, RZ, PT ;  /* 0x000000ff0400720c */ /* 0x000fda0003f05270 */
[----:B------:R-:W-:Y:S05]  /*0630*/  @!P0 BRA `(.L_x_10) ;  /* 0xfffffffc00dc8947 */ /* 0x000fea000383ffff */
.L_x_9:
[C---:B------:R-:W-:Y:S01]  /*0640*/  VIADD R5, R7.reuse, 0x10 ;  /* 0x0000001007057836 */ /* 0x040fe20000000000 */
[----:B------:R-:W-:Y:S01]  /*0650*/  UMOV UR4, 0x50 ;  /* 0x0000005000047882 */ /* 0x000fe20000000000 */
[----:B------:R-:W-:Y:S01]  /*0660*/  SHF.L.U32 R2, R2, R7, RZ ;  /* 0x0000000702027219 */ /* 0x000fe200000006ff */
[----:B------:R-:W-:Y:S01]  /*0670*/  ULEA UR4, UR6, UR4, 0x18 ;  /* 0x0000000406047291 */ /* 0x000fe2000f8ec0ff */
[----:B------:R-:W-:Y:S01]  /*0680*/  IMAD.SHL.U32 R7, R7, 0x20, RZ ;  /* 0x0000002007077824 */ /* 0x000fe200078e00ff */
[----:B------:R-:W-:-:S04]  /*0690*/  SHF.L.U32 R5, R0, R5, RZ ;  /* 0x0000000500057219 */ /* 0x000fc800000006ff */
[----:B------:R-:W-:-:S05]  /*06a0*/  LOP3.LUT R2, R5, R2, RZ, 0xfc, !PT ;  /* 0x0000000205027212 */ /* 0x000fca00078efcff */
[----:B------:R1:W-:Y:S04]  /*06b0*/  ATOMS.OR RZ, [UR4], R2 ;  /* 0x00000002ffff798c */ /* 0x0003e8000b000004 */
[----:B------:R1:W-:Y:S01]  /*06c0*/  STS [UR5+0x31880], R7 ;  /* 0x03188007ff007988 */ /* 0x0003e20008000805 */
[----:B------:R-:W-:Y:S05]  /*06d0*/  BRA `(.L_x_8) ;  /* 0x0000000000107947 */ /* 0x000fea0003800000 */
.L_x_7:
[----:B------:R-:W-:Y:S02]  /*06e0*/  MOV R0, 0xffffffff ;  /* 0xffffffff00007802 */ /* 0x000fe40000000f00 */
[----:B------:R-:W-:-:S03]  /*06f0*/  MOV R4, 0x720 ;  /* 0x0000072000047802 */ /* 0x000fc60000000f00 */
[----:B------:R1:W-:Y:S04]  /*0700*/  STS [UR5+0x31880], R0 ;  /* 0x03188000ff007988 */ /* 0x0003e80008000805 */
[----:B-1----:R-:W-:Y:S05]  /*0710*/  CALL.REL.NOINC `($__internal_1_$__cuda_sm10x_tcgen05_guardrail_trap_phase_invalid_during_alloc) ;  /* 0x0000004c00487944 */ /* 0x002fea0003c00000 */
.L_x_8:
[----:B------:R-:W-:Y:S05]  /*0720*/  WARPSYNC.ALL ;  /* 0x0000000000007948 */ /* 0x000fea0003800000 */
[----:B------:R-:W-:Y:S01]  /*0730*/  NOP ;  /* 0x0000000000007918 */ /* 0x000fe20000000000 */
.L_x_2:
[----:B------:R-:W1:Y:S01]  /*0740*/  LDC R0, c[0x0][0x388] ;  /* 0x0000e200ff007b82 */ /* 0x000e620000000800 */
[----:B------:R-:W5:Y:S07]  /*0750*/  S2R R21, SR_LANEID ;  /* 0x0000000000157919 */ /* 0x000f6e0000000000 */
[----:B--2345:R-:W-:Y:S01]  /*0760*/  BAR.SYNC.DEFER_BLOCKING 0x0 ;  /* 0x0000000000007b1d */ /* 0x03cfe20000010000 */
[----:B------:R-:W-:Y:S02]  /*0770*/  ISETP.NE.AND P0, PT, R3, RZ, PT ;  /* 0x000000ff0300720c */ /* 0x000fe40003f05270 */
[----:B-1----:R-:W-:-:S04]  /*0780*/  IADD3 R0, PT, PT, R0, 0x7f, RZ ;  /* 0x0000007f00007810 */ /* 0x002fc80007ffe0ff */
[----:B------:R-:W-:-:S05]  /*0790*/  SHF.R.U32.HI R31, RZ, 0x7, R0 ;  /* 0x00000007ff1f7819 */ /* 0x000fca0000011600 */
[----:B------:R-:W-:Y:S02]  /*07a0*/  IMAD R22, R31, 0x6e, RZ ;  /* 0x0000006e1f167824 */ /* 0x000fe400078e02ff */
[----:B------:R-:W-:Y:S05]  /*07b0*/  @!P0 BRA `(.L_x_11) ;  /* 0x0000001000508947 */ /* 0x000fea0003800000 */
[----:B------:R-:W-:Y:S01]  /*07c0*/  ISETP.NE.AND P0, PT, R3, 0x1, PT ;  /* 0x000000010300780c */ /* 0x000fe20003f05270 */
[----:B------:R-:W1:-:S12]  /*07d0*/  S2UR UR5, SR_CgaCtaId ;  /* 0x00000000000579c3 */ /* 0x000e580000008800 */
[----:B------:R-:W-:Y:S05]  /*07e0*/  @!P0 BRA `(.L_x_12) ;  /* 0x0000000400948947 */ /* 0x000fea0003800000 */
[----:B------:R-:W-:-:S13]  /*07f0*/  ISETP.NE.AND P0, PT, R3, 0x2, PT ;  /* 0x000000020300780c */ /* 0x000fda0003f05270 */
[----:B------:R-:W-:Y:S05]  /*0800*/  @P0 BRA `(.L_x_13) ;  /* 0x00000024009c0947 */ /* 0x000fea0003800000 */
[----:B------:R-:W2:Y:S02]  /*0810*/  S2UR UR4, SR_CTAID.X ;  /* 0x00000000000479c3 */ /* 0x000ea40000002500 */
[----:B--2---:R-:W-:-:S13]  /*0820*/  ISETP.LE.U32.AND P0, PT, R22, UR4, PT ;  /* 0x0000000416007c0c */ /* 0x004fda000bf03070 */
[----:B-1----:R-:W-:Y:S05]  /*0830*/  @P0 EXIT ;  /* 0x000000000000094d */ /* 0x002fea0003800000 */
[--C-:B------:R-:W-:Y:S01]  /*0840*/  SHF.R.U32.HI R20, RZ, 0x3, R21.reuse ;  /* 0x00000003ff147819 */ /* 0x100fe20000011615 */
[----:B------:R-:W-:Y:S01]  /*0850*/  ULOP3.LUT UR4, URZ, UR4, URZ, 0x33, !UPT ;  /* 0x00000004ff047292 */ /* 0x000fe2000f8e33ff */
[----:B------:R-:W-:Y:S02]  /*0860*/  HFMA2 R15, -RZ, RZ, 0, 0 ;  /* 0x00000000ff0f7431 */ /* 0x000fe400000001ff */
[----:B------:R-:W-:Y:S01]  /*0870*/  IMAD.MOV.U32 R16, RZ, RZ, RZ ;  /* 0x000000ffff107224 */ /* 0x000fe200078e00ff */
[C---:B------:R-:W-:Y:S01]  /*0880*/  LOP3.LUT R6, R20.reuse, 0x1, RZ, 0x3c, !PT ;  /* 0x0000000114067812 */ /* 0x040fe200078e3cff */
[C---:B------:R-:W-:Y:S01]  /*0890*/  IMAD.SHL.U32 R0, R20.reuse, 0x20, RZ ;  /* 0x0000002014007824 */ /* 0x040fe200078e00ff */
[----:B------:R-:W-:Y:S01]  /*08a0*/  LOP3.LUT R18, R20, 0x2, RZ, 0x3c, !PT ;  /* 0x0000000214127812 */ /* 0x000fe200078e3cff */
[----:B------:R-:W-:Y:S01]  /*08b0*/  VIADD R25, R22, UR4 ;  /* 0x0000000416197c36 */ /* 0x000fe20008000000 */
[----:B------:R-:W-:Y:S01]  /*08c0*/  LOP3.LUT R4, R20, 0x3, RZ, 0x3c, !PT ;  /* 0x0000000314047812 */ /* 0x000fe200078e3cff */
[----:B------:R-:W-:Y:S01]  /*08d0*/  IMAD R20, R21, 0x4, R20 ;  /* 0x0000000415147824 */ /* 0x000fe200078e0214 */
[C---:B------:R-:W-:Y:S01]  /*08e0*/  LOP3.LUT R2, R0.reuse, 0x20, RZ, 0x3c, !PT ;  /* 0x0000002000027812 */ /* 0x040fe200078e3cff */
[----:B------:R-:W-:Y:S01]  /*08f0*/  IMAD.HI.U32 R25, R25, -0x24149e11, RZ ;  /* 0xdbeb61ef19197827 */ /* 0x000fe200078e00ff */
[C---:B------:R-:W-:Y:S01]  /*0900*/  LOP3.LUT R22, R0.reuse, 0x40, RZ, 0x3c, !PT ;  /* 0x0000004000167812 */ /* 0x040fe200078e3cff */
[----:B------:R-:W-:Y:S01]  /*0910*/  UMOV UR5, URZ ;  /* 0x000000ff00057c82 */ /* 0x000fe20008000000 */
[CC--:B------:R-:W-:Y:S01]  /*0920*/  IADD3 R24, PT, PT, R0.reuse, R21.reuse, RZ ;  /* 0x0000001500187210 */ /* 0x0c0fe20007ffe0ff */
[C---:B------:R-:W-:Y:S01]  /*0930*/  IMAD R19, R21.reuse, 0x4, R6 ;  /* 0x0000000415137824 */ /* 0x040fe200078e0206 */
[----:B------:R-:W-:Y:S01]  /*0940*/  LOP3.LUT R0, R0, 0x60, RZ, 0x3c, !PT ;  /* 0x0000006000007812 */ /* 0x000fe200078e3cff */
[C---:B------:R-:W-:Y:S01]  /*0950*/  IMAD R18, R21.reuse, 0x4, R18 ;  /* 0x0000000415127824 */ /* 0x040fe200078e0212 */
[----:B------:R-:W-:Y:S01]  /*0960*/  LEA R17, R21, R4, 0x2 ;  /* 0x0000000415117211 */ /* 0x000fe200078e10ff */
[----:B------:R-:W-:Y:S01]  /*0970*/  IMAD.IADD R23, R2, 0x1, R21 ;  /* 0x0000000102177824 */ /* 0x000fe200078e0215 */
[----:B------:R-:W-:Y:S01]  /*0980*/  SHF.R.U32.HI R25, RZ, 0x7, R25 ;  /* 0x00000007ff197819 */ /* 0x000fe20000011619 */
[----:B------:R-:W-:Y:S01]  /*0990*/  IMAD.IADD R22, R22, 0x1, R21 ;  /* 0x0000000116167824 */ /* 0x000fe200078e0215 */
[----:B------:R-:W-:-:S07]  /*09a0*/  IADD3 R21, PT, PT, R0, R21, RZ ;  /* 0x0000001500157210 */ /* 0x000fce0007ffe0ff */
.L_x_17:
[----:B-1----:R-:W1:Y:S01]  /*09b0*/  S2R R0, SR_CgaCtaId ;  /* 0x0000000000007919 */ /* 0x002e620000008800 */
[----:B------:R-:W-:Y:S01]  /*09c0*/  MOV R3, 0x400 ;  /* 0x0000040000037802 */ /* 0x000fe20000000f00 */
[----:B------:R-:W-:-:S03]  /*09d0*/  UMOV UR4, URZ ;  /* 0x000000ff00047c82 */ /* 0x000fc60008000000 */
[----:B-1----:R-:W-:-:S07]  /*09e0*/  LEA R0, R0, R3, 0x18 ;  /* 0x0000000300007211 */ /* 0x002fce00078ec0ff */
.L_x_16:
[----:B-1----:R-:W-:Y:S01]  /*09f0*/  LEA R2, R15, R0, 0x3 ;  /* 0x000000000f027211 */ /* 0x002fe200078e18ff */
[----:B------:R-:W-:Y:S01]  /*0a00*/  ULOP3.LUT UP0, URZ, UR4, 0x3, URZ, 0xc0, !UPT ;  /* 0x0000000304ff7892 */ /* 0x000fe2000f80c0ff */
[----:B------:R-:W-:-:S04]  /*0a10*/  SHF.L.U32 R5, R16, 0x1f, RZ ;  /* 0x0000001f10057819 */ /* 0x000fc800000006ff */
[----:B------:R-:W1:Y:S02]  /*0a20*/  SYNCS.PHASECHK.TRANS64.TRYWAIT P0, [R2+URZ+0x31800], R5 ;  /* 0x03180005020075a7 */ /* 0x000e6400080011ff */
[----:B-1----:R-:W-:Y:S05]  /*0a30*/  @!P0 BRA `(.L_x_14) ;  /* 0x00000040009c8947 */ /* 0x002fea0003800000 */
.L_x_67:
[----:B------:R-:W-:Y:S05]  /*0a40*/  BRA.U UP0, `(.L_x_15) ;  /* 0x0000000100bc7547 */ /* 0x000fea000b800000 */
[C-C-:B------:R-:W-:Y:S02]  /*0a50*/  IMAD R26, R15.reuse, 0x200, R0.reuse ;  /* 0x000002000f1a7824 */ /* 0x140fe400078e0200 */
[----:B------:R-:W-:Y:S02]  /*0a60*/  IMAD R3, R15, 0x400, R0 ;  /* 0x000004000f037824 */ /* 0x000fe400078e0200 */
[--C-:B------:R-:W-:Y:S01]  /*0a70*/  IMAD R9, R24, 0x4, R26.reuse ;  /* 0x0000000418097824 */ /* 0x100fe200078e021a */
[-C--:B------:R-:W-:Y:S01]  /*0a80*/  LEA R8, R23, R26.reuse, 0x2 ;  /* 0x0000001a17087211 */ /* 0x080fe200078e10ff */
[--C-:B------:R-:W-:Y:S01]  /*0a90*/  IMAD R29, R22, 0x4, R26.reuse ;  /* 0x00000004161d7824 */ /* 0x100fe200078e021a */
[-C--:B------:R-:W-:Y:S01]  /*0aa0*/  LEA R27, R21, R26.reuse, 0x2 ;  /* 0x0000001a151b7211 */ /* 0x080fe200078e10ff */
[--C-:B-1----:R-:W-:Y:S01]  /*0ab0*/  IMAD R5, R19, 0x4, R26.reuse ;  /* 0x0000000413057824 */ /* 0x102fe200078e021a */
[-C--:B------:R-:W-:Y:S01]  /*0ac0*/  LEA R6, R20, R26.reuse, 0x2 ;  /* 0x0000001a14067211 */ /* 0x080fe200078e10ff */
[----:B------:R-:W1:Y:S01]  /*0ad0*/  LDS R9, [R9+0x30000] ;  /* 0x0300000009097984 */ /* 0x000e620000000800 */
[----:B------:R-:W-:Y:S01]  /*0ae0*/  LEA R4, R18, R26, 0x2 ;  /* 0x0000001a12047211 */ /* 0x000fe200078e10ff */
[----:B------:R-:W-:Y:S01]  /*0af0*/  IMAD R26, R17, 0x4, R26 ;  /* 0x00000004111a7824 */ /* 0x000fe200078e021a */
[-C--:B------:R-:W-:Y:S01]  /*0b00*/  LEA R14, R24, R3.reuse, 0x2 ;  /* 0x00000003180e7211 */ /* 0x080fe200078e10ff */
[----:B------:R-:W2:Y:S01]  /*0b10*/  LDS R8, [R8+0x30000] ;  /* 0x0300000008087984 */ /* 0x000ea20000000800 */
[--C-:B------:R-:W-:Y:S01]  /*0b20*/  IMAD R11, R23, 0x4, R3.reuse ;  /* 0x00000004170b7824 */ /* 0x100fe200078e0203 */
[----:B------:R-:W-:Y:S01]  /*0b30*/  LEA R10, R22, R3, 0x2 ;  /* 0x00000003160a7211 */ /* 0x000fe200078e10ff */
[----:B------:R-:W-:Y:S01]  /*0b40*/  IMAD R7, R21, 0x4, R3 ;  /* 0x0000000415077824 */ /* 0x000fe200078e0203 */
[----:B------:R-:W3:Y:S04]  /*0b50*/  LDS R29, [R29+0x30000] ;  /* 0x030000001d1d7984 */ /* 0x000ee80000000800 */
[----:B------:R-:W4:Y:S01]  /*0b60*/  LDS R27, [R27+0x30000] ;  /* 0x030000001b1b7984 */ /* 0x000f220000000800 */
[----:B------:R-:W-:-:S03]  /*0b70*/  NOP ;  /* 0x0000000000007918 */ /* 0x000fc60000000000 */
[----:B-1----:R1:W-:Y:S04]  /*0b80*/  STS [R6+0x30000], R9 ;  /* 0x0300000906007388 */ /* 0x0023e80000000800 */
[----:B--2---:R2:W-:Y:S04]  /*0b90*/  STS [R5+0x30000], R8 ;  /* 0x0300000805007388 */ /* 0x0045e80000000800 */
[----:B---3--:R3:W-:Y:S04]  /*0ba0*/  STS [R4+0x30000], R29 ;  /* 0x0300001d04007388 */ /* 0x0087e80000000800 */
[----:B----4-:R-:W-:Y:S04]  /*0bb0*/  STS [R26+0x30000], R27 ;  /* 0x0300001b1a007388 */ /* 0x010fe80000000800 */
[----:B------:R-:W4:Y:S04]  /*0bc0*/  LDS R13, [R14+0x30800] ;  /* 0x030800000e0d7984 */ /* 0x000f280000000800 */
[----:B------:R-:W5:Y:S04]  /*0bd0*/  LDS R12, [R11+0x30800] ;  /* 0x030800000b0c7984 */ /* 0x000f680000000800 */
[----:B------:R-:W5:Y:S01]  /*0be0*/  LDS R9, [R10+0x30800] ;  /* 0x030800000a097984 */ /* 0x000f620000000800 */
[----:B-1----:R-:W-:-:S03]  /*0bf0*/  LEA R6, R20, R3, 0x2 ;  /* 0x0000000314067211 */ /* 0x002fc600078e10ff */
[----:B------:R-:W1:Y:S01]  /*0c00*/  LDS R8, [R7+0x30800] ;  /* 0x0308000007087984 */ /* 0x000e620000000800 */
[----:B--2---:R-:W-:Y:S01]  /*0c10*/  IMAD R5, R19, 0x4, R3 ;  /* 0x0000000413057824 */ /* 0x004fe200078e0203 */
[----:B------:R-:W-:Y:S01]  /*0c20*/  NOP ;  /* 0x0000000000007918 */ /* 0x000fe20000000000 */
[-C--:B---3--:R-:W-:Y:S02]  /*0c30*/  LEA R4, R18, R3.reuse, 0x2 ;  /* 0x0000000312047211 */ /* 0x088fe400078e10ff */
[----:B------:R-:W-:Y:S01]  /*0c40*/  LEA R3, R17, R3, 0x2 ;  /* 0x0000000311037211 */ /* 0x000fe200078e10ff */
[----:B----4-:R-:W-:Y:S04]  /*0c50*/  STS [R6+0x30800], R13 ;  /* 0x0308000d06007388 */ /* 0x010fe80000000800 */
[----:B-----5:R-:W-:Y:S04]  /*0c60*/  STS [R5+0x30800], R12 ;  /* 0x0308000c05007388 */ /* 0x020fe80000000800 */
[----:B------:R-:W-:Y:S04]  /*0c70*/  STS [R4+0x30800], R9 ;  /* 0x0308000904007388 */ /* 0x000fe80000000800 */
[----:B-1----:R-:W-:Y:S04]  /*0c80*/  STS [R3+0x30800], R8 ;  /* 0x0308000803007388 */ /* 0x002fe80000000800 */
[----:B------:R-:W1:Y:S04]  /*0c90*/  LDS R27, [R14+0x30a00] ;  /* 0x030a00000e1b7984 */ /* 0x000e680000000800 */
[----:B------:R-:W2:Y:S04]  /*0ca0*/  LDS R26, [R11+0x30a00] ;  /* 0x030a00000b1a7984 */ /* 0x000ea80000000800 */
[----:B------:R-:W3:Y:S04]  /*0cb0*/  LDS R29, [R10+0x30a00] ;  /* 0x030a00000a1d7984 */ /* 0x000ee80000000800 */
[----:B------:R-:W4:Y:S01]  /*0cc0*/  LDS R28, [R7+0x30a00] ;  /* 0x030a0000071c7984 */ /* 0x000f220000000800 */
[----:B------:R-:W-:-:S03]  /*0cd0*/  NOP ;  /* 0x0000000000007918 */ /* 0x000fc60000000000 */
[----:B-1----:R5:W-:Y:S04]  /*0ce0*/  STS [R6+0x30a00], R27 ;  /* 0x030a001b06007388 */ /* 0x002be80000000800 */
[----:B--2---:R5:W-:Y:S04]  /*0cf0*/  STS [R5+0x30a00], R26 ;  /* 0x030a001a05007388 */ /* 0x004be80000000800 */
[----:B---3--:R5:W-:Y:S04]  /*0d00*/  STS [R4+0x30a00], R29 ;  /* 0x030a001d04007388 */ /* 0x008be80000000800 */
[----:B----4-:R5:W-:Y:S01]  /*0d10*/  STS [R3+0x30a00], R28 ;  /* 0x030a001c03007388 */ /* 0x010be20000000800 */
[----:B------:R1:W-:Y:S06]  /*0d20*/  MEMBAR.ALL.CTA ;  /* 0x0000000000007992 */ /* 0x0003ec0000008000 */
[----:B-1----:R-:W2:Y:S02]  /*0d30*/  FENCE.VIEW.ASYNC.S ;  /* 0x00000000000073c6 */ /* 0x002ea40000000000 */
.L_x_15:
[----:B-1----:R-:W-:Y:S01]  /*0d40*/  VIADD R2, R2, 0x31840 ;  /* 0x0003184002027836 */ /* 0x002fe20000000000 */
[C---:B------:R-:W-:Y:S01]  /*0d50*/  ISETP.NE.AND P0, PT, R15.reuse, 0x3, PT ;  /* 0x000000030f00780c */ /* 0x040fe20003f05270 */
[----:B------:R-:W-:Y:S01]  /*0d60*/  VIADD R15, R15, 0x1 ;  /* 0x000000010f0f7836 */ /* 0x000fe20000000000 */
[----:B------:R-:W-:Y:S02]  /*0d70*/  UIADD3 UR4, UPT, UPT, UR4, 0x1, URZ ;  /* 0x0000000104047890 */ /* 0x000fe4000fffe0ff */
[----:B------:R-:W-:Y:S02]  /*0d80*/  PRMT R2, RZ, 0x654, R2 ;  /* 0x00000654ff027816 */ /* 0x000fe40000000002 */
[----:B------:R-:W-:Y:S01]  /*0d90*/  SEL R15, R15, RZ, P0 ;  /* 0x000000ff0f0f7207 */ /* 0x000fe20000000000 */
[----:B------:R-:W-:Y:S01]  /*0da0*/  UISETP.NE.AND UP0, UPT, UR4, 0xc, UPT ;  /* 0x0000000c0400788c */ /* 0x000fe2000bf05270 */
[----:B--2---:R1:W-:Y:S02]  /*0db0*/  SYNCS.ARRIVE.TRANS64.RED.A1T0 RZ, [R2+URZ], RZ ;  /* 0x000000ff02ff79a7 */ /* 0x0043e400081004ff */
[----:B------:R-:W-:-:S04]  /*0dc0*/  ISETP.NE.AND P0, PT, R15, RZ, PT ;  /* 0x000000ff0f00720c */ /* 0x000fc80003f05270 */
[----:B-----5:R-:W-:-:S04]  /*0dd0*/  SEL R3, RZ, 0x1, P0 ;  /* 0x00000001ff037807 */ /* 0x020fc80000000000 */
[----:B------:R-:W-:Y:S01]  /*0de0*/  LOP3.LUT R16, R16, R3, RZ, 0x3c, !PT ;  /* 0x0000000310107212 */ /* 0x000fe200078e3cff */
[----:B------:R-:W-:Y:S06]  /*0df0*/  BRA.U UP0, `(.L_x_16) ;  /* 0xfffffff900fc7547 */ /* 0x000fec000b83ffff */
[----:B------:R-:W-:-:S13]  /*0e00*/  ISETP.NE.AND P0, PT, R25, UR5, PT ;  /* 0x0000000519007c0c */ /* 0x000fda000bf05270 */
[----:B------:R-:W-:Y:S05]  /*0e10*/  @!P0 EXIT ;  /* 0x000000000000894d */ /* 0x000fea0003800000 */
[----:B------:R-:W-:Y:S01]  /*0e20*/  UIADD3 UR5, UPT, UPT, UR5, 0x1, URZ ;  /* 0x0000000105057890 */ /* 0x000fe2000fffe0ff */
[----:B------:R-:W-:Y:S05]  /*0e30*/  BRA `(.L_x_17) ;  /* 0xfffffff800dc7947 */ /* 0x000fea000383ffff */
.L_x_12:
[----:B-1----:R-:W-:-:S09]  /*0e40*/  UISETP.NE.AND UP0, UPT, UR5, URZ, UPT ;  /* 0x000000ff0500728c */ /* 0x002fd2000bf05270 */
[----:B------:R-:W-:Y:S05]  /*0e50*/  BRA.U UP0, `(.L_x_13) ;  /* 0x0000002100087547 */ /* 0x000fea000b800000 */
[----:B------:R-:W1:Y:S01]  /*0e60*/  S2UR UR4, SR_CTAID.X ;  /* 0x00000000000479c3 */ /* 0x000e620000002500 */
[----:B------:R-:W-:Y:S02]  /*0e70*/  UMOV UR8, 0x400 ;  /* 0x0000040000087882 */ /* 0x000fe40000000000 */
[----:B------:R-:W-:-:S04]  /*0e80*/  ULEA UR8, UR5, UR8, 0x18 ;  /* 0x0000000805087291 */ /* 0x000fc8000f8ec0ff */
[----:B------:R-:W-:Y:S02]  /*0e90*/  UIADD3 UR5, UPT, UPT, UR8, 0x14000, URZ ;  /* 0x0001400008057890 */ /* 0x000fe4000fffe0ff */
[----:B------:R-:W-:Y:S02]  /*0ea0*/  UIADD3 UR6, UPT, UPT, UR8, 0x4000, URZ ;  /* 0x0000400008067890 */ /* 0x000fe4000fffe0ff */
[----:B------:R-:W-:Y:S02]  /*0eb0*/  USHF.R.U32.HI UR5, URZ, 0x4, UR5 ;  /* 0x00000004ff057899 */ /* 0x000fe40008011605 */
[----:B------:R-:W-:Y:S02]  /*0ec0*/  USHF.R.U32.HI UR6, URZ, 0x4, UR6 ;  /* 0x00000004ff067899 */ /* 0x000fe40008011606 */
[----:B------:R-:W-:Y:S01]  /*0ed0*/  ULOP3.LUT UR5, UR5, 0x3fc0, URZ, 0xc0, !UPT ;  /* 0x00003fc005057892 */ /* 0x000fe2000f8ec0ff */
[----:B-1----:R-:W-:-:S13]  /*0ee0*/  ISETP.LE.U32.AND P0, PT, R22, UR4, PT ;  /* 0x0000000416007c0c */ /* 0x002fda000bf03070 */
[----:B------:R-:W-:Y:S05]  /*0ef0*/  @P0 EXIT ;  /* 0x000000000000094d */ /* 0x000fea0003800000 */
[----:B------:R-:W-:Y:S01]  /*0f00*/  ULOP3.LUT UR4, URZ, UR4, URZ, 0x33, !UPT ;  /* 0x00000004ff047292 */ /* 0x000fe2000f8e33ff */
[----:B------:R-:W-:Y:S01]  /*0f10*/  IMAD.U32 R8, RZ, RZ, UR5 ;  /* 0x00000005ff087e24 */ /* 0x000fe2000f8e00ff */
[----:B------:R-:W-:Y:S01]  /*0f20*/  ULOP3.LUT UR6, UR6, 0x3fc0, URZ, 0xc0, !UPT ;  /* 0x00003fc006067892 */ /* 0x000fe2000f8ec0ff */
[C---:B------:R-:W-:Y:S01]  /*0f30*/  ISETP.GE.U32.AND P0, PT, R21.reuse, 0x4, PT ;  /* 0x000000041500780c */ /* 0x040fe20003f06070 */
[----:B------:R-:W-:Y:S01]  /*0f40*/  IMAD.MOV.U32 R4, RZ, RZ, RZ ;  /* 0x000000ffff047224 */ /* 0x000fe200078e00ff */
[----:B------:R-:W-:Y:S01]  /*0f50*/  UMOV UR18, URZ ;  /* 0x000000ff00127c82 */ /* 0x000fe20008000000 */
[----:B------:R-:W-:Y:S01]  /*0f60*/  VIADD R3, R22, UR4 ;  /* 0x0000000416037c36 */ /* 0x000fe20008000000 */
[----:B------:R-:W-:Y:S01]  /*0f70*/  UMOV UR15, URZ ;  /* 0x000000ff000f7c82 */ /* 0x000fe20008000000 */
[C---:B------:R-:W-:Y:S01]  /*0f80*/  IMAD R8, R21.reuse, 0x700, R8 ;  /* 0x0000070015087824 */ /* 0x040fe200078e0208 */
[----:B------:R-:W-:Y:S01]  /*0f90*/  LEA R9, R21, UR6, 0xa ;  /* 0x0000000615097c11 */ /* 0x000fe2000f8e50ff */
[----:B------:R-:W-:Y:S01]  /*0fa0*/  IMAD.HI.U32 R3, R3, -0x24149e11, RZ ;  /* 0xdbeb61ef03037827 */ /* 0x000fe200078e00ff */
[----:B------:R-:W-:Y:S01]  /*0fb0*/  UMOV UR6, 0x1c0 ;  /* 0x000001c000067882 */ /* 0x000fe20000000000 */
[----:B------:R-:W-:Y:S01]  /*0fc0*/  UMOV UR7, 0x1c4 ;  /* 0x000001c400077882 */ /* 0x000fe20000000000 */
[----:B------:R-:W-:Y:S01]  /*0fd0*/  SEL R9, R9, RZ, !P0 ;  /* 0x000000ff09097207 */ /* 0x000fe20004000000 */
[----:B------:R-:W-:Y:S01]  /*0fe0*/  UMOV UR4, 0x1c0 ;  /* 0x000001c000047882 */ /* 0x000fe20000000000 */
[----:B------:R-:W-:Y:S01]  /*0ff0*/  SEL R8, R8, RZ, !P0 ;  /* 0x000000ff08087207 */ /* 0x000fe20004000000 */
[----:B------:R-:W-:Y:S01]  /*1000*/  UMOV UR5, 0x1c4 ;  /* 0x000001c400057882 */ /* 0x000fe20000000000 */
[----:B------:R-:W-:-:S07]  /*1010*/  SHF.R.U32.HI R3, RZ, 0x7, R3 ;  /* 0x00000007ff037819 */ /* 0x000fce0000011603 */
.L_x_24:
[----:B------:R-:W-:Y:S01]  /*1020*/  USHF.R.U32.HI UR10, URZ, 0x1, UR18 ;  /* 0x00000001ff0a7899 */ /* 0x000fe20008011612 */
[----:B------:R-:W-:Y:S01]  /*1030*/  HFMA2 R7, -RZ, RZ, 0, 5.9604644775390625e-08 ;  /* 0x00000001ff077431 */ /* 0x000fe200000001ff */
[----:B------:R-:W-:Y:S02]  /*1040*/  USHF.L.U32 UR9, UR18, 0x3, URZ ;  /* 0x0000000312097899 */ /* 0x000fe400080006ff */
[----:B------:R-:W-:Y:S02]  /*1050*/  ULOP3.LUT UR10, UR10, 0x1, URZ, 0xc, !UPT ;  /* 0x000000010a0a7892 */ /* 0x000fe4000f8e0cff */
[----:B------:R-:W-:Y:S02]  /*1060*/  ULOP3.LUT UR9, UR9, 0x8, URZ, 0xc0, !UPT ;  /* 0x0000000809097892 */ /* 0x000fe4000f8ec0ff */
[----:B------:R-:W-:Y:S02]  /*1070*/  USHF.L.U32 UR10, UR10, 0x1f, URZ ;  /* 0x0000001f0a0a7899 */ /* 0x000fe400080006ff */
[----:B------:R-:W-:-:S02]  /*1080*/  ULOP3.LUT UR12, UR18, 0x1, URZ, 0xc0, !UPT ;  /* 0x00000001120c7892 */ /* 0x000fc4000f8ec0ff */
[----:B------:R-:W-:Y:S01]  /*1090*/  MOV R0, UR9 ;  /* 0x0000000900007c02 */ /* 0x000fe20008000f00 */
[----:B------:R-:W-:Y:S01]  /*10a0*/  UIADD3 UR9, UPT, UPT, UR8, UR9, URZ ;  /* 0x0000000908097290 */ /* 0x000fe2000fffe0ff */
[----:B------:R-:W-:Y:S01]  /*10b0*/  MOV R5, UR10 ;  /* 0x0000000a00057c02 */ /* 0x000fe20008000f00 */
[----:B------:R-:W-:Y:S02]  /*10c0*/  UIMAD UR12, UR12, 0xe0, URZ ;  /* 0x000000e00c0c78a4 */ /* 0x000fe4000f8e02ff */
[----:B------:R-:W-:Y:S01]  /*10d0*/  UIADD3 UR11, UPT, UPT, UR9, 0x31860, URZ ;  /* 0x00031860090b7890 */ /* 0x000fe2000fffe0ff */
[----:B------:R-:W1:Y:S02]  /*10e0*/  SYNCS.PHASECHK.TRANS64.TRYWAIT P0, [R0+UR8+0x31870], R5 ;  /* 0x03187005000075a7 */ /* 0x000e640008001108 */
[----:B-1----:R-:W-:Y:S09]  /*10f0*/  @!P0 BRA `(.L_x_18) ;  /* 0x0000003c00048947 */ /* 0x002ff20003800000 */
.L_x_69:
[----:B------:R-:W-:Y:S01]  /*1100*/  NOP ;  /* 0x0000000000007918 */ /* 0x000fe20000000000 */
[----:B------:R-:W-:Y:S01]  /*1110*/  UMOV UR17, 0xa ;  /* 0x0000000a00117882 */ /* 0x000fe20000000000 */
[----:B------:R-:W-:-:S05]  /*1120*/  UMOV UR16, 0xfffffff4 ;  /* 0xfffffff400107882 */ /* 0x000fca0000000000 */
.L_x_23:
[----:B------:R-:W-:Y:S01]  /*1130*/  ULEA UR13, UR15, UR8, 0x3 ;  /* 0x000000080f0d7291 */ /* 0x000fe2000f8e18ff */
[----:B-1----:R-:W-:Y:S01]  /*1140*/  SHF.L.U32 R11, R4, 0x1f, RZ ;  /* 0x0000001f040b7819 */ /* 0x002fe200000006ff */
[----:B------:R-:W-:Y:S01]  /*1150*/  UIADD3 UR14, UPT, UPT, UR16, 0xc, URZ ;  /* 0x0000000c100e7890 */ /* 0x000fe2000fffe0ff */
[----:B------:R-:W-:Y:S03]  /*1160*/  MOV R0, UR15 ;  /* 0x0000000f00007c02 */ /* 0x000fe60008000f00 */
[----:B------:R-:W-:Y:S03]  /*1170*/  ULOP3.LUT UP0, UR14, UR14, 0x2, URZ, 0xc0, !UPT ;  /* 0x000000020e0e7892 */ /* 0x000fe6000f80c0ff */
[----:B------:R-:W1:Y:S02]  /*1180*/  SYNCS.PHASECHK.TRANS64.TRYWAIT P0, [UR13+0x31840], R11 ;  /* 0x0318400bff0075a7 */ /* 0x000e64000800110d */
[----:B-12---:R-:W-:Y:S07]  /*1190*/  @!P0 BRA `(.L_x_19) ;  /* 0x0000003800fc8947 */ /* 0x006fee0003800000 */
.L_x_71:
[----:B------:R-:W-:Y:S01]  /*11a0*/  NOP ;  /* 0x0000000000007918 */ /* 0x000fe20000000000 */
[----:B------:R-:W-:Y:S05]  /*11b0*/  BRA.U UP0, `(.L_x_20) ;  /* 0x0000000100487547 */ /* 0x000fea000b800000 */
[----:B------:R-:W-:Y:S02]  /*11c0*/  ULEA UR19, UR15, UR8, 0x9 ;  /* 0x000000080f137291 */ /* 0x000fe4000f8e48ff */
[----:B------:R-:W-:Y:S02]  /*11d0*/  ULEA UR9, UR15, UR8, 0xa ;  /* 0x000000080f097291 */ /* 0x000fe4000f8e50ff */
[----:B------:R-:W-:Y:S02]  /*11e0*/  UIADD3 UR19, UPT, UPT, UR19, 0x30000, URZ ;  /* 0x0003000013137890 */ /* 0x000fe4000fffe0ff */
[----:B------:R-:W-:Y:S02]  /*11f0*/  UIADD3 UR10, UPT, UPT, UR9, 0x30800, URZ ;  /* 0x00030800090a7890 */ /* 0x000fe4000fffe0ff */
[----:B------:R-:W-:Y:S02]  /*1200*/  UIADD3 UR9, UPT, UPT, UR9, 0x30a00, URZ ;  /* 0x00030a0009097890 */ /* 0x000fe4000fffe0ff */
[----:B------:R-:W-:Y:S02]  /*1210*/  USHF.R.U32.HI UR19, URZ, 0x4, UR19 ;  /* 0x00000004ff137899 */ /* 0x000fe40008011613 */
[----:B------:R-:W-:Y:S02]  /*1220*/  USHF.R.U32.HI UR10, URZ, 0x4, UR10 ;  /* 0x00000004ff0a7899 */ /* 0x000fe4000801160a */
[----:B------:R-:W-:Y:S02]  /*1230*/  USHF.R.U32.HI UR9, URZ, 0x4, UR9 ;  /* 0x00000004ff097899 */ /* 0x000fe40008011609 */
[----:B------:R-:W-:Y:S02]  /*1240*/  ULOP3.LUT UR20, UR19, 0x3fe0, URZ, 0xc0, !UPT ;  /* 0x00003fe013147892 */ /* 0x000fe4000f8ec0ff */
[----:B------:R-:W-:Y:S02]  /*1250*/  ULOP3.LUT UR22, UR10, 0x3fc0, URZ, 0xc0, !UPT ;  /* 0x00003fc00a167892 */ /* 0x000fe4000f8ec0ff */
[----:B------:R-:W-:Y:S01]  /*1260*/  ULOP3.LUT UR24, UR9, 0x3fe0, URZ, 0xc0, !UPT ;  /* 0x00003fe009187892 */ /* 0x000fe2000f8ec0ff */
[----:B------:R-:W-:Y:S01]  /*1270*/  UMOV UR21, 0x4008 ;  /* 0x0000400800157882 */ /* 0x000fe20000000000 */
[----:B------:R-:W-:Y:S01]  /*1280*/  UMOV UR23, 0x4008 ;  /* 0x0000400800177882 */ /* 0x000fe20000000000 */
[----:B------:R-:W-:Y:S02]  /*1290*/  UMOV UR25, 0x4008 ;  /* 0x0000400800197882 */ /* 0x000fe40000000000 */
[----:B------:R2:W-:Y:S02]  /*12a0*/  UTCCP.T.S.4x32dp128bit tmem[0x1c0], gdesc[UR20] ;  /* 0x0001c014ff0079e7 */ /* 0x0005e40009100000 */
[----:B------:R2:W-:Y:S02]  /*12b0*/  UTCCP.T.S.4x32dp128bit tmem[0x1c4], gdesc[UR22] ;  /* 0x0001c416ff0079e7 */ /* 0x0005e40009100000 */
[----:B------:R2:W-:Y:S01]  /*12c0*/  UTCCP.T.S.4x32dp128bit tmem[0x1c8], gdesc[UR24] ;  /* 0x0001c818ff0079e7 */ /* 0x0005e20009100000 */
[----:B------:R-:W-:Y:S02]  /*12d0*/  NOP ;  /* 0x0000000000007918 */ /* 0x000fe40000000000 */
.L_x_20:
[----:B------:R-:W-:Y:S01]  /*12e0*/  UISETP.NE.AND UP0, UPT, UR15, 0x3, UPT ;  /* 0x000000030f00788c */ /* 0x000fe2000bf05270 */
[----:B------:R-:W-:Y:S01]  /*12f0*/  SHFL.IDX PT, R5, R8, R0, 0x1f ;  /* 0x00001f0008057589 */ /* 0x000fe200000e0000 */
[----:B------:R-:W-:Y:S01]  /*1300*/  UIADD3 UR10, UPT, UPT, UR15, 0x1, URZ ;  /* 0x000000010f0a7890 */ /* 0x000fe2000fffe0ff */
[----:B------:R-:W-:Y:S03]  /*1310*/  NOP ;  /* 0x0000000000007918 */ /* 0x000fe60000000000 */
[----:B------:R-:W-:Y:S03]  /*1320*/  USEL UR10, UR10, URZ, UP0 ;  /* 0x000000ff0a0a7287 */ /* 0x000fe60008000000 */
[----:B-1----:R-:W1:Y:S01]  /*1330*/  SHFL.IDX PT, R2, R9, R0, 0x1f ;  /* 0x00001f0009027589 */ /* 0x002e6200000e0000 */
[----:B------:R-:W-:Y:S02]  /*1340*/  USHF.L.U32 UR15, UR14, 0x4, URZ ;  /* 0x000000040e0f7899 */ /* 0x000fe400080006ff */
[----:B------:R-:W-:Y:S02]  /*1350*/  ULEA UR9, UR10, UR8, 0x3 ;  /* 0x000000080a097291 */ /* 0x000fe4000f8e18ff */
[----:B------:R-:W-:Y:S01]  /*1360*/  ULEA UR14, UR14, 0x8b8, 0xd ;  /* 0x000008b80e0e7891 */ /* 0x000fe2000f8e68ff */
[----:B------:R-:W-:Y:S01]  /*1370*/  ISETP.NE.AND P0, PT, RZ, UR10, PT ;  /* 0x0000000aff007c0c */ /* 0x000fe2000bf05270 */
[----:B------:R-:W-:Y:S01]  /*1380*/  UISETP.NE.AND UP0, UPT, UR16, -0xc, UPT ;  /* 0xfffffff41000788c */ /* 0x000fe2000bf05270 */
[----:B------:R-:W-:Y:S01]  /*1390*/  IMAD.U32 R10, RZ, RZ, UR10 ;  /* 0x0000000aff0a7e24 */ /* 0x000fe2000f8e00ff */
[----:B------:R-:W-:Y:S02]  /*13a0*/  UPRMT UR15, UR15, 0x5410, UR14 ;  /* 0x000054100f0f7896 */ /* 0x000fe4000800000e */
[----:B------:R-:W-:Y:S01]  /*13b0*/  UIADD3 UR13, UPT, UPT, UR13, 0x31820, URZ ;  /* 0x000318200d0d7890 */ /* 0x000fe2000fffe0ff */
[----:B------:R-:W-:Y:S01]  /*13c0*/  UMOV UR14, URZ ;  /* 0x000000ff000e7c82 */ /* 0x000fe20008000000 */
[----:B--2---:R-:W-:Y:S01]  /*13d0*/  UMOV UR23, 0x40004040 ;  /* 0x4000404000177882 */ /* 0x004fe20000000000 */
[----:B------:R-:W-:Y:S01]  /*13e0*/  UMOV UR21, 0x40004040 ;  /* 0x4000404000157882 */ /* 0x000fe20000000000 */
[----:B------:R-:W-:Y:S01]  /*13f0*/  UMOV UR27, 0x40004040 ;  /* 0x40004040001b7882 */ /* 0x000fe20000000000 */
[----:B------:R-:W-:Y:S01]  /*1400*/  UMOV UR25, 0x40004040 ;  /* 0x4000404000197882 */ /* 0x000fe20000000000 */
[----:B------:R-:W-:Y:S01]  /*1410*/  UMOV UR31, 0x40004040 ;  /* 0x40004040001f7882 */ /* 0x000fe20000000000 */
[----:B------:R-:W-:Y:S01]  /*1420*/  UMOV UR29, 0x40004040 ;  /* 0x40004040001d7882 */ /* 0x000fe20000000000 */
[----:B------:R-:W-:Y:S01]  /*1430*/  UMOV UR35, 0x40004040 ;  /* 0x4000404000237882 */ /* 0x000fe20000000000 */
[----:B------:R-:W-:Y:S01]  /*1440*/  UMOV UR33, 0x40004040 ;  /* 0x4000404000217882 */ /* 0x000fe20000000000 */
[----:B-1----:R-:W-:Y:S02]  /*1450*/  R2UR UR22, R2 ;  /* 0x00000000021672ca */ /* 0x002fe400000e0000 */
[----:B------:R-:W-:Y:S02]  /*1460*/  R2UR UR20, R5 ;  /* 0x00000000051472ca */ /* 0x000fe400000e0000 */
[----:B------:R-:W-:Y:S04]  /*1470*/  SEL R5, RZ, 0x1, P0 ;  /* 0x00000001ff057807 */ /* 0x000fe80000000000 */
[----:B------:R-:W-:Y:S05]  /*1480*/  LOP3.LUT R4, R4, R5, RZ, 0x3c, !PT ;  /* 0x0000000504047212 */ /* 0x000fea00078e3cff */
[----:B------:R-:W-:Y:S01]  /*1490*/  UIADD3 UR26, UPT, UPT, UR22, 0x2, URZ ;  /* 0x00000002161a7890 */ /* 0x000fe2000fffe0ff */
[----:B------:R-:W-:Y:S01]  /*14a0*/  IMAD.U32 R13, R4, -0x80000000, RZ ;  /* 0x80000000040d7824 */ /* 0x000fe200078e00ff */
[----:B------:R-:W-:Y:S01]  /*14b0*/  UIADD3 UR24, UPT, UPT, UR20, 0x2, URZ ;  /* 0x0000000214187890 */ /* 0x000fe2000fffe0ff */
[----:B------:R1:W-:Y:S01]  /*14c0*/  UTCQMMA gdesc[UR22], gdesc[UR20], tmem[UR12], tmem[UR14], idesc[UR15], tmem[UR6], UP0 ;  /* 0x00060e1416007dea */ /* 0x0003e2000800030c */
[----:B------:R-:W-:Y:S02]  /*14d0*/  UIADD3 UR30, UPT, UPT, UR22, 0x4, URZ ;  /* 0x00000004161e7890 */ /* 0x000fe4000fffe0ff */
[----:B------:R-:W-:Y:S02]  /*14e0*/  UIADD3 UR28, UPT, UPT, UR20, 0x4, URZ ;  /* 0x00000004141c7890 */ /* 0x000fe4000fffe0ff */
[----:B------:R-:W-:Y:S02]  /*14f0*/  UIADD3 UR34, UPT, UPT, UR22, 0x6, URZ ;  /* 0x0000000616227890 */ /* 0x000fe4000fffe0ff */
[----:B------:R-:W-:Y:S01]  /*1500*/  UIADD3 UR32, UPT, UPT, UR20, 0x6, URZ ;  /* 0x0000000614207890 */ /* 0x000fe2000fffe0ff */
[----:B------:R1:W-:Y:S04]  /*1510*/  UTCQMMA gdesc[UR26], gdesc[UR24], tmem[UR12], tmem[UR14], idesc[UR15], tmem[UR6], UPT ;  /* 0x00060e181a007dea */ /* 0x0003e8000b80030c */
[----:B------:R1:W-:Y:S04]  /*1520*/  UTCQMMA gdesc[UR30], gdesc[UR28], tmem[UR12], tmem[UR14], idesc[UR15], tmem[UR6], UPT ;  /* 0x00060e1c1e007dea */ /* 0x0003e8000b80030c */
[----:B------:R1:W-:Y:S01]  /*1530*/  UTCQMMA gdesc[UR34], gdesc[UR32], tmem[UR12], tmem[UR14], idesc[UR15], tmem[UR6], UPT ;  /* 0x00060e2022007dea */ /* 0x0003e2000b80030c */
[----:B------:R1:W-:Y:S01]  /*1540*/  UTCBAR [UR13], URZ ;  /* 0x000000ff0d0073e9 */ /* 0x0003e200080000ff */
[----:B------:R-:W2:Y:S02]  /*1550*/  SYNCS.PHASECHK.TRANS64.TRYWAIT P0, [UR9+0x31840], R13 ;  /* 0x0318400dff0075a7 */ /* 0x000ea40008001109 */
[----:B-12---:R-:W-:Y:S05]  /*1560*/  @!P0 BRA `(.L_x_21) ;  /* 0x0000003800248947 */ /* 0x006fea0003800000 */
.L_x_73:
[----:B------:R-:W-:Y:S01]  /*1570*/  ELECT P0, URZ, PT ;  /* 0x0000000000ff782f */ /* 0x000fe20003800000 */
[----:B------:R-:W-:Y:S01]  /*1580*/  SHFL.IDX PT, R2, R9, R10, 0x1f ;  /* 0x00001f0a09027589 */ /* 0x000fe200000e0000 */
[----:B------:R-:W-:Y:S02]  /*1590*/  UIADD3 UR9, UPT, UPT, UR9, 0x31820, URZ ;  /* 0x0003182009097890 */ /* 0x000fe4000fffe0ff */
[----:B------:R-:W-:Y:S05]  /*15a0*/  UISETP.NE.AND UP0, UPT, UR16, -0x2, UPT ;  /* 0xfffffffe1000788c */ /* 0x000fea000bf05270 */
[----:B-1----:R-:W1:Y:S01]  /*15b0*/  SHFL.IDX PT, R0, R8, R10, 0x1f ;  /* 0x00001f0a08007589 */ /* 0x002e6200000e0000 */
[----:B------:R-:W-:Y:S01]  /*15c0*/  NOP ;  /* 0x0000000000007918 */ /* 0x000fe20000000000 */
[----:B------:R-:W-:Y:S02]  /*15d0*/  NOP ;  /* 0x0000000000007918 */ /* 0x000fe40000000000 */
[C---:B------:R-:W-:Y:S01]  /*15e0*/  @P0 IMAD.SHL.U32 R5, R7.reuse, 0x2000, RZ ;  /* 0x0000200007050824 */ /* 0x040fe200078e00ff */
[----:B------:R-:W-:Y:S01]  /*15f0*/  UMOV UR21, 0x40004040 ;  /* 0x4000404000157882 */ /* 0x000fe20000000000 */
[----:B------:R-:W-:Y:S01]  /*1600*/  @P0 IMAD.SHL.U32 R6, R7, 0x10, RZ ;  /* 0x0000001007060824 */ /* 0x000fe200078e00ff */
[----:B------:R-:W-:Y:S01]  /*1610*/  UMOV UR15, 0x40004040 ;  /* 0x40004040000f7882 */ /* 0x000fe20000000000 */
[----:B------:R-:W-:Y:S01]  /*1620*/  UMOV UR27, 0x40004040 ;  /* 0x40004040001b7882 */ /* 0x000fe20000000000 */
[----:B------:R-:W-:Y:S01]  /*1630*/  @P0 LOP3.LUT R5, R5, 0x6000, RZ, 0xc0, !PT ;  /* 0x0000600005050812 */ /* 0x000fe200078ec0ff */
[----:B------:R-:W-:Y:S01]  /*1640*/  UMOV UR25, 0x40004040 ;  /* 0x4000404000197882 */ /* 0x000fe20000000000 */
[----:B------:R-:W-:Y:S01]  /*1650*/  @P0 LOP3.LUT R6, R6, 0x30, RZ, 0xc0, !PT ;  /* 0x0000003006060812 */ /* 0x000fe200078ec0ff */
[----:B------:R-:W-:Y:S01]  /*1660*/  UMOV UR31, 0x40004040 ;  /* 0x40004040001f7882 */ /* 0x000fe20000000000 */
[----:B------:R-:W-:Y:S01]  /*1670*/  @P0 LOP3.LUT R5, R5, 0x8b8, RZ, 0xfc, !PT ;  /* 0x000008b805050812 */ /* 0x000fe200078efcff */
[----:B------:R-:W-:Y:S01]  /*1680*/  UMOV UR29, 0x40004040 ;  /* 0x40004040001d7882 */ /* 0x000fe20000000000 */
[----:B------:R-:W-:Y:S01]  /*1690*/  UMOV UR35, 0x40004040 ;  /* 0x4000404000237882 */ /* 0x000fe20000000000 */
[----:B------:R-:W-:Y:S01]  /*16a0*/  UMOV UR33, 0x40004040 ;  /* 0x4000404000217882 */ /* 0x000fe20000000000 */
[----:B------:R-:W-:Y:S02]  /*16b0*/  @P0 PRMT R5, R6, 0x5410, R5 ;  /* 0x0000541006050816 */ /* 0x000fe40000000005 */
[----:B-1----:R-:W-:Y:S01]  /*16c0*/  R2UR UR14, R0 ;  /* 0x00000000000e72ca */ /* 0x002fe200000e0000 */
[----:B------:R-:W-:Y:S01]  /*16d0*/  @P0 IMAD.MOV.U32 R10, RZ, RZ, RZ ;  /* 0x000000ffff0a0224 */ /* 0x000fe200078e00ff */
[----:B------:R-:W-:Y:S02]  /*16e0*/  @P0 R2UR UR13, R5 ;  /* 0x00000000050d02ca */ /* 0x000fe400000e0000 */
[----:B------:R-:W-:Y:S02]  /*16f0*/  R2UR UR20, R2 ;  /* 0x00000000021472ca */ /* 0x000fe400000e0000 */
[----:B------:R-:W-:Y:S07]  /*1700*/  @P0 R2UR UR22, R10 ;  /* 0x000000000a1602ca */ /* 0x000fee00000e0000 */
[----:B------:R-:W-:Y:S02]  /*1710*/  UIADD3 UR24, UPT, UPT, UR14, 0x2, URZ ;  /* 0x000000020e187890 */ /* 0x000fe4000fffe0ff */
[----:B------:R-:W-:Y:S01]  /*1720*/  UIADD3 UR28, UPT, UPT, UR14, 0x4, URZ ;  /* 0x000000040e1c7890 */ /* 0x000fe2000fffe0ff */
[----:B------:R-:W-:Y:S01]  /*1730*/  IMAD.U32 R11, RZ, RZ, UR13 ;  /* 0x0000000dff0b7e24 */ /* 0x000fe2000f8e00ff */
[----:B------:R-:W-:Y:S02]  /*1740*/  UIADD3 UR26, UPT, UPT, UR20, 0x2, URZ ;  /* 0x00000002141a7890 */ /* 0x000fe4000fffe0ff */
[----:B------:R-:W-:Y:S02]  /*1750*/  UIADD3 UR30, UPT, UPT, UR20, 0x4, URZ ;  /* 0x00000004141e7890 */ /* 0x000fe4000fffe0ff */
[----:B------:R-:W-:Y:S01]  /*1760*/  @P0 R2UR UR23, R11 ;  /* 0x000000000b1702ca */ /* 0x000fe200000e0000 */
[----:B------:R-:W-:Y:S02]  /*1770*/  UIADD3 UR34, UPT, UPT, UR20, 0x6, URZ ;  /* 0x0000000614227890 */ /* 0x000fe4000fffe0ff */
[----:B------:R-:W-:Y:S10]  /*1780*/  UIADD3 UR32, UPT, UPT, UR14, 0x6, URZ ;  /* 0x000000060e207890 */ /* 0x000ff4000fffe0ff */
[----:B------:R1:W-:Y:S01]  /*1790*/  UTCQMMA gdesc[UR20], gdesc[UR14], tmem[UR12], tmem[UR22], idesc[UR23], tmem[UR4], UPT ;  /* 0x0004160e14007dea */ /* 0x0003e2000b80030c */
[----:B------:R1:W-:Y:S01]  /*17a0*/  UTCQMMA gdesc[UR26], gdesc[UR24], tmem[UR12], tmem[UR22], idesc[UR23], tmem[UR4], UPT ;  /* 0x000416181a007dea */ /* 0x0003e2000b80030c */
[----:B------:R1:W-:Y:S01]  /*17b0*/  UTCQMMA gdesc[UR30], gdesc[UR28], tmem[UR12], tmem[UR22], idesc[UR23], tmem[UR4], UPT ;  /* 0x0004161c1e007dea */ /* 0x0003e2000b80030c */
[----:B------:R1:W-:Y:S01]  /*17c0*/  UTCQMMA gdesc[UR34], gdesc[UR32], tmem[UR12], tmem[UR22], idesc[UR23], tmem[UR4], UPT ;  /* 0x0004162022007dea */ /* 0x0003e2000b80030c */
[----:B------:R1:W-:Y:S01]  /*17d0*/  UTCBAR [UR9], URZ ;  /* 0x000000ff090073e9 */ /* 0x0003e200080000ff */
[----:B------:R-:W-:Y:S05]  /*17e0*/  BRA.U UP0, `(.L_x_22) ;  /* 0x0000000100087547 */ /* 0x000fea000b800000 */
[----:B------:R2:W-:Y:S01]  /*17f0*/  UTCBAR [UR11], URZ ;  /* 0x000000ff0b0073e9 */ /* 0x0005e200080000ff */
[----:B------:R-:W-:Y:S01]  /*1800*/  NOP ;  /* 0x0000000000007918 */ /* 0x000fe20000000000 */
.L_x_22:
[----:B------:R-:W-:Y:S01]  /*1810*/  UISETP.NE.AND UP0, UPT, UR10, 0x3, UPT ;  /* 0x000000030a00788c */ /* 0x000fe2000bf05270 */
[----:B------:R-:W-:Y:S01]  /*1820*/  VIADD R7, R7, 0x2 ;  /* 0x0000000207077836 */ /* 0x000fe20000000000 */
[----:B------:R-:W-:Y:S02]  /*1830*/  UIADD3 UR10, UPT, UPT, UR10, 0x1, URZ ;  /* 0x000000010a0a7890 */ /* 0x000fe4000fffe0ff */
[----:B------:R-:W-:Y:S02]  /*1840*/  UIADD3 UR17, UPT, UPT, UR17, -0x2, URZ ;  /* 0xfffffffe11117890 */ /* 0x000fe4000fffe0ff */
[----:B-1----:R-:W-:Y:S02]  /*1850*/  USEL UR15, UR10, URZ, UP0 ;  /* 0x000000ff0a0f7287 */ /* 0x002fe40008000000 */
[----:B------:R-:W-:Y:S02]  /*1860*/  UISETP.NE.AND UP0, UPT, UR17, -0x2, UPT ;  /* 0xfffffffe1100788c */ /* 0x000fe4000bf05270 */
[----:B------:R-:W-:Y:S02]  /*1870*/  UIADD3 UR16, UPT, UPT, UR16, 0x2, URZ ;  /* 0x0000000210107890 */ /* 0x000fe4000fffe0ff */
[----:B------:R-:W-:Y:S04]  /*1880*/  ISETP.NE.AND P0, PT, RZ, UR15, PT ;  /* 0x0000000fff007c0c */ /* 0x000fe8000bf05270 */
[----:B------:R-:W-:Y:S04]  /*1890*/  SEL R5, RZ, 0x1, P0 ;  /* 0x00000001ff057807 */ /* 0x000fe80000000000 */
[----:B------:R-:W-:Y:S01]  /*18a0*/  LOP3.LUT R4, R4, R5, RZ, 0x3c, !PT ;  /* 0x0000000504047212 */ /* 0x000fe200078e3cff */
[----:B------:R-:W-:Y:S06]  /*18b0*/  BRA.U UP0, `(.L_x_23) ;  /* 0xfffffff9001c7547 */ /* 0x000fec000b83ffff */
[----:B------:R-:W-:-:S13]  /*18c0*/  ISETP.NE.AND P0, PT, R3, UR18, PT ;  /* 0x0000001203007c0c */ /* 0x000fda000bf05270 */
[----:B--2---:R-:W-:Y:S05]  /*18d0*/  @!P0 EXIT ;  /* 0x000000000000894d */ /* 0x004fea0003800000 */
[----:B------:R-:W-:Y:S01]  /*18e0*/  UIADD3 UR18, UPT, UPT, UR18, 0x1, URZ ;  /* 0x0000000112127890 */ /* 0x000fe2000fffe0ff */
[----:B------:R-:W-:Y:S11]  /*18f0*/  BRA `(.L_x_24) ;  /* 0xfffffff400c87947 */ /* 0x000ff6000383ffff */
.L_x_11:
[----:B------:R-:W-:-:S13]  /*1900*/  ELECT P0, URZ, PT ;  /* 0x0000000000ff782f */ /* 0x000fda0003800000 */
[----:B------:R-:W-:Y:S05]  /*1910*/  @!P0 BRA `(.L_x_13) ;  /* 0x0000001400588947 */ /* 0x000fea0003800000 */
[----:B------:R-:W1:Y:S02]  /*1920*/  S2UR UR4, SR_CTAID.X ;  /* 0x00000000000479c3 */ /* 0x000e640000002500 */
[----:B-1----:R-:W-:-:S13]  /*1930*/  ISETP.LE.U32.AND P0, PT, R22, UR4, PT ;  /* 0x0000000416007c0c */ /* 0x002fda000bf03070 */
[----:B------:R-:W-:Y:S05]  /*1940*/  @P0 EXIT ;  /* 0x000000000000094d */ /* 0x000fea0003800000 */
[----:B------:R-:W1:Y:S01]  /*1950*/  S2R R0, SR_CgaCtaId ;  /* 0x0000000000007919 */ /* 0x000e620000008800 */
[----:B------:R-:W-:Y:S01]  /*1960*/  IMAD.U32 R5, RZ, RZ, UR4 ;  /* 0x00000004ff057e24 */ /* 0x000fe2000f8e00ff */
[----:B------:R-:W2:Y:S01]  /*1970*/  LDC.64 R8, c[0x0][0x348] ;  /* 0x0000d200ff087b82 */ /* 0x000ea20000000a00 */
[----:B------:R-:W-:-:S03]  /*1980*/  IMAD.MOV.U32 R10, RZ, RZ, 0x1 ;  /* 0x00000001ff0a7424 */ /* 0x000fc600078e00ff */
[----:B------:R-:W-:Y:S02]  /*1990*/  LOP3.LUT R3, RZ, R5, RZ, 0x33, !PT ;  /* 0x00000005ff037212 */ /* 0x000fe400078e33ff */
[----:B------:R-:W-:-:S03]  /*19a0*/  PRMT R4, R5, 0x7610, R4 ;  /* 0x0000761005047816 */ /* 0x000fc60000000004 */
[----:B------:R-:W-:Y:S01]  /*19b0*/  IMAD.IADD R2, R22, 0x1, R3 ;  /* 0x0000000116027824 */ /* 0x000fe200078e0203 */
[----:B------:R-:W-:-:S03]  /*19c0*/  MOV R3, 0x400 ;  /* 0x0000040000037802 */ /* 0x000fc60000000f00 */
[----:B------:R-:W-:-:S05]  /*19d0*/  IMAD.HI.U32 R2, R2, -0x24149e11, RZ ;  /* 0xdbeb61ef02027827 */ /* 0x000fca00078e00ff */
[----:B------:R-:W-:-:S05]  /*19e0*/  SHF.R.U32.HI R2, RZ, 0x7, R2 ;  /* 0x00000007ff027819 */ /* 0x000fca0000011602 */
[----:B------:R-:W-:Y:S01]  /*19f0*/  IMAD.MOV R2, RZ, RZ, -R2 ;  /* 0x000000ffff027224 */ /* 0x000fe200078e0a02 */
[----:B-1----:R-:W-:-:S07]  /*1a00*/  LEA R0, R0, R3, 0x18 ;  /* 0x0000000300007211 */ /* 0x002fce00078ec0ff */
.L_x_37:
[----:B------:R-:W-:Y:S01]  /*1a10*/  SHF.R.U32.HI R16, RZ, 0x5, R5 ;  /* 0x00000005ff107819 */ /* 0x000fe20000011605 */
[----:B------:R-:W-:Y:S05]  /*1a20*/  YIELD ;  /* 0x0000000000007946 */ /* 0x000fea0003800000 */
[----:B------:R-:W-:Y:S01]  /*1a30*/  IMAD.HI.U32 R16, R16, 0x4a7904b, RZ ;  /* 0x04a7904b10107827 */ /* 0x000fe200078e00ff */
[----:B------:R-:W-:-:S03]  /*1a40*/  MOV R6, 0x1ae0 ;  /* 0x00001ae000067802 */ /* 0x000fc60000000f00 */
[C---:B------:R-:W-:Y:S01]  /*1a50*/  IMAD R35, R16.reuse, -0x10, R31 ;  /* 0xfffffff010237824 */ /* 0x040fe200078e021f */
[----:B------:R-:W-:-:S04]  /*1a60*/  PRMT R3, R16, 0x9910, RZ ;  /* 0x0000991010037816 */ /* 0x000fc800000000ff */
[----:B------:R-:W-:Y:S01]  /*1a70*/  VIMNMX.U32 R35, PT, PT, R35, 0x10, PT ;  /* 0x0000001023237848 */ /* 0x000fe20003fe0000 */
[----:B------:R-:W-:-:S04]  /*1a80*/  IMAD R3, R3, 0x6e0, RZ ;  /* 0x000006e003037824 */ /* 0x000fc800078e02ff */
[----:B------:R-:W-:-:S05]  /*1a90*/  IMAD.MOV R13, RZ, RZ, -R3 ;  /* 0x000000ffff0d7224 */ /* 0x000fca00078e0a03 */
[----:B------:R-:W-:-:S05]  /*1aa0*/  PRMT R13, R13, 0x7710, RZ ;  /* 0x000077100d0d7816 */ /* 0x000fca00000000ff */
[----:B------:R-:W-:-:S05]  /*1ab0*/  IMAD.IADD R13, R13, 0x1, R4 ;  /* 0x000000010d0d7824 */ /* 0x000fca00078e0204 */
[----:B-12---:R-:W-:Y:S02]  /*1ac0*/  LOP3.LUT R11, R13, 0xffff, RZ, 0xc0, !PT ;  /* 0x0000ffff0d0b7812 */ /* 0x006fe400078ec0ff */
[----:B--2---:R-:W-:Y:S05]  /*1ad0*/  CALL.REL.NOINC `($__internal_3_$__cuda_sm20_div_u16) ;  /* 0x0000003800707944 */ /* 0x004fea0003c00000 */
[----:B------:R-:W-:Y:S01]  /*1ae0*/  IMAD.U32 R3, R10, -0x80000000, RZ ;  /* 0x800000000a037824 */ /* 0x000fe200078e00ff */
[----:B------:R-:W-:Y:S01]  /*1af0*/  PRMT R35, R35, 0x9910, RZ ;  /* 0x0000991023237816 */ /* 0x000fe200000000ff */
[----:B------:R-:W-:Y:S01]  /*1b00*/  VIADD R26, R0, 0x31800 ;  /* 0x00031800001a7836 */ /* 0x000fe20000000000 */
[C---:B------:R-:W-:Y:S01]  /*1b10*/  PRMT R6, R36.reuse, 0x9910, RZ ;  /* 0x0000991024067816 */ /* 0x040fe200000000ff */
[----:B------:R-:W1:Y:S01]  /*1b20*/  SYNCS.PHASECHK.TRANS64.TRYWAIT P4, [R0+URZ+0x31820], R3 ;  /* 0x03182003000075a7 */ /* 0x000e6200080811ff */
[----:B------:R-:W-:Y:S01]  /*1b30*/  LOP3.LUT R11, R36, 0xffff, RZ, 0xc0, !PT ;  /* 0x0000ffff240b7812 */ /* 0x000fe200078ec0ff */
[----:B------:R-:W-:Y:S01]  /*1b40*/  VIADD R25, R0, 0x30000 ;  /* 0x0003000000197836 */ /* 0x000fe20000000000 */
[C---:B------:R-:W-:Y:S01]  /*1b50*/  IADD3 R36, P3, PT, R8.reuse, 0x40, RZ ;  /* 0x0000004008247810 */ /* 0x040fe20007f7e0ff */
[----:B------:R-:W-:Y:S01]  /*1b60*/  IMAD R6, R35, R6, RZ ;  /* 0x0000000623067224 */ /* 0x000fe200078e02ff */
[C---:B------:R-:W-:Y:S01]  /*1b70*/  IADD3 R32, P1, PT, R8.reuse, 0x140, RZ ;  /* 0x0000014008207810 */ /* 0x040fe20007f3e0ff */
[----:B------:R-:W-:Y:S01]  /*1b80*/  IMAD.MOV.U32 R23, RZ, RZ, 0xb580 ;  /* 0x0000b580ff177424 */ /* 0x000fe200078e00ff */
[C---:B------:R-:W-:Y:S01]  /*1b90*/  IADD3 R34, P2, PT, R8.reuse, 0xc0, RZ ;  /* 0x000000c008227810 */ /* 0x040fe20007f5e0ff */
[----:B------:R-:W-:Y:S01]  /*1ba0*/  IMAD.MOV R6, RZ, RZ, -R6 ;  /* 0x000000ffff067224 */ /* 0x000fe200078e0a06 */
[----:B------:R-:W-:Y:S01]  /*1bb0*/  IADD3 R28, P0, PT, R8, 0x1c0, RZ ;  /* 0x000001c0081c7810 */ /* 0x000fe20007f1e0ff */
[--C-:B------:R-:W-:Y:S01]  /*1bc0*/  IMAD.X R37, RZ, RZ, R9.reuse, P3 ;  /* 0x000000ffff257224 */ /* 0x100fe200018e0609 */
[----:B------:R-:W-:Y:S01]  /*1bd0*/  IADD3 R24, PT, PT, R0, 0x30800, RZ ;  /* 0x0003080000187810 */ /* 0x000fe20007ffe0ff */
[----:B------:R-:W-:Y:S01]  /*1be0*/  IMAD R11, R11, 0xe0, RZ ;  /* 0x000000e00b0b7824 */ /* 0x000fe200078e02ff */
[----:B------:R-:W-:Y:S01]  /*1bf0*/  PRMT R6, R6, 0x7710, RZ ;  /* 0x0000771006067816 */ /* 0x000fe200000000ff */
[----:B------:R-:W-:Y:S01]  /*1c00*/  IMAD.X R33, RZ, RZ, R9, P1 ;  /* 0x000000ffff217224 */ /* 0x000fe200008e0609 */
[----:B------:R-:W-:-:S02]  /*1c10*/  IADD3.X R35, PT, PT, RZ, R9, RZ, P2, !PT ;  /* 0x00000009ff237210 */ /* 0x000fc400017fe4ff */
[----:B------:R-:W-:Y:S02]  /*1c20*/  IADD3 R6, PT, PT, R13, R6, RZ ;  /* 0x000000060d067210 */ /* 0x000fe40007ffe0ff */
[----:B------:R-:W-:Y:S02]  /*1c30*/  IADD3.X R29, PT, PT, RZ, R9, RZ, P0, !PT ;  /* 0x00000009ff1d7210 */ /* 0x000fe400007fe4ff */
[----:B------:R-:W-:Y:S01]  /*1c40*/  LOP3.LUT R7, R6, 0xffff, RZ, 0xc0, !PT ;  /* 0x0000ffff06077812 */ /* 0x000fe200078ec0ff */
[----:B------:R-:W-:-:S04]  /*1c50*/  VIADD R6, R0, 0x14000 ;  /* 0x0001400000067836 */ /* 0x000fc80000000000 */
[----:B------:R-:W-:Y:S01]  /*1c60*/  IMAD R12, R16, 0x10, R7 ;  /* 0x00000010100c7824 */ /* 0x000fe200078e0207 */
[----:B------:R-:W-:Y:S01]  /*1c70*/  IADD3 R7, PT, PT, R0, 0x4000, RZ ;  /* 0x0000400000077810 */ /* 0x000fe20007ffe0ff */
[----:B-1----:R-:W-:Y:S06]  /*1c80*/  @!P4 BRA `(.L_x_25) ;  /* 0x000000300078c947 */ /* 0x002fec0003800000 */
.L_x_75:
[----:B------:R-:W-:Y:S01]  /*1c90*/  IMAD.SHL.U32 R12, R12, 0x80, RZ ;  /* 0x000000800c0c7824 */ /* 0x000fe200078e00ff */
[----:B------:R-:W-:Y:S01]  /*1ca0*/  R2UR UR13, R26 ;  /* 0x000000001a0d72ca */ /* 0x000fe200000e0000 */
[----:B------:R-:W-:Y:S01]  /*1cb0*/  UMOV UR14, URZ ;  /* 0x000000ff000e7c82 */ /* 0x000fe20008000000 */
[----:B------:R-:W-:Y:S01]  /*1cc0*/  R2UR UR28, R36 ;  /* 0x00000000241c72ca */ /* 0x000fe200000e0000 */
[----:B------:R-:W-:Y:S01]  /*1cd0*/  UMOV UR20, 0x0 ;  /* 0x0000000000147882 */ /* 0x000fe20000000000 */
[----:B------:R-:W-:Y:S01]  /*1ce0*/  R2UR UR29, R37 ;  /* 0x00000000251d72ca */ /* 0x000fe200000e0000 */
[----:B------:R-:W-:Y:S01]  /*1cf0*/  UMOV UR21, 0x10000000 ;  /* 0x1000000000157882 */ /* 0x000fe20000000000 */
[----:B------:R-:W-:Y:S01]  /*1d00*/  R2UR UR12, R7 ;  /* 0x00000000070c72ca */ /* 0x000fe200000e0000 */
[----:B------:R-:W-:Y:S01]  /*1d10*/  UMOV UR11, URZ ;  /* 0x000000ff000b7c82 */ /* 0x000fe20008000000 */
[----:B------:R-:W-:Y:S01]  /*1d20*/  R2UR UR15, R12 ;  /* 0x000000000c0f72ca */ /* 0x000fe200000e0000 */
[----:B------:R-:W-:Y:S01]  /*1d30*/  UMOV UR18, UR14 ;  /* 0x0000000e00127c82 */ /* 0x000fe20008000000 */
        /* <DEDUP_REMOVED lines=9> */
[----:B------:R-:W-:Y:S01]  /*1dd0*/  VIADD R22, R0, 0x8000 ;  /* 0x0000800000167836 */ /* 0x000fe20000000000 */
[----:B------:R-:W-:Y:S01]  /*1de0*/  R2UR UR25, R33 ;  /* 0x00000000211972ca */ /* 0x000fe200000e0000 */
[----:B------:R2:W-:Y:S01]  /*1df0*/  UTMALDG.2D [UR12], [UR28], desc[UR20] ;  /* 0x0000140c1c0075b4 */ /* 0x0005e20008009000 */
[----:B------:R-:W-:Y:S01]  /*1e00*/  R2UR UR8, R25 ;  /* 0x00000000190872ca */ /* 0x000fe200000e0000 */
[----:B------:R-:W-:Y:S01]  /*1e10*/  UMOV UR10, UR15 ;  /* 0x0000000f000a7c82 */ /* 0x000fe20008000000 */
[----:B------:R-:W-:Y:S01]  /*1e20*/  R2UR UR22, R28 ;  /* 0x000000001c1672ca */ /* 0x000fe200000e0000 */
[----:B------:R-:W-:Y:S01]  /*1e30*/  VIADD R21, R0, 0x31808 ;  /* 0x0003180800157836 */ /* 0x000fe20000000000 */
[----:B------:R-:W-:Y:S01]  /*1e40*/  R2UR UR23, R29 ;  /* 0x000000001d1772ca */ /* 0x000fe200000e0000 */
[----:B------:R-:W-:Y:S01]  /*1e50*/  UMOV UR6, UR19 ;  /* 0x0000001300067c82 */ /* 0x000fe20008000000 */
[----:B------:R-:W-:Y:S01]  /*1e60*/  R2UR UR4, R24 ;  /* 0x00000000180472ca */ /* 0x000fe200000e0000 */
[----:B------:R2:W-:Y:S01]  /*1e70*/  UTMALDG.2D [UR16], [UR26], desc[UR20] ;  /* 0x000014101a0075b4 */ /* 0x0005e20008009000 */
[----:B------:R-:W-:-:S05]  /*1e80*/  VIADD R20, R0, 0x1b000 ;  /* 0x0001b00000147836 */ /* 0x000fca0000000000 */
[----:B------:R2:W-:Y:S06]  /*1e90*/  UTMALDG.2D [UR8], [UR24], desc[UR20] ;  /* 0x00001408180075b4 */ /* 0x0005ec0008009000 */
[----:B------:R2:W-:Y:S01]  /*1ea0*/  UTMALDG.2D [UR4], [UR22], desc[UR20] ;  /* 0x00001404160075b4 */ /* 0x0005e20008009000 */
[----:B------:R2:W-:Y:S01]  /*1eb0*/  SYNCS.ARRIVE.TRANS64 RZ, [R0+URZ+0x31800], R23 ;  /* 0x0318001700ff79a7 */ /* 0x0005e200080000ff */
[----:B------:R-:W3:Y:S02]  /*1ec0*/  SYNCS.PHASECHK.TRANS64.TRYWAIT P0, [R0+URZ+0x31828], R3 ;  /* 0x03182803000075a7 */ /* 0x000ee400080011ff */
[----:B--23--:R-:W-:Y:S05]  /*1ed0*/  @!P0 BRA `(.L_x_26) ;  /* 0x0000003000008947 */ /* 0x00cfea0003800000 */
.L_x_77:
[----:B------:R-:W-:Y:S01]  /*1ee0*/  R2UR UR9, R21 ;  /* 0x00000000150972ca */ /* 0x000fe200000e0000 */
[----:B------:R-:W-:Y:S01]  /*1ef0*/  IMAD.MOV.U32 R19, RZ, RZ, 0xb000 ;  /* 0x0000b000ff137424 */ /* 0x000fe200078e00ff */
[----:B------:R-:W-:Y:S01]  /*1f00*/  R2UR UR16, R36 ;  /* 0x00000000241072ca */ /* 0x000fe200000e0000 */
[----:B------:R-:W-:Y:S01]  /*1f10*/  UMOV UR14, 0x0 ;  /* 0x00000000000e7882 */ /* 0x000fe20000000000 */
[----:B------:R-:W-:Y:S01]  /*1f20*/  R2UR UR17, R37 ;  /* 0x00000000251172ca */ /* 0x000fe200000e0000 */
[----:B------:R-:W-:Y:S01]  /*1f30*/  UMOV UR15, 0x10000000 ;  /* 0x10000000000f7882 */ /* 0x000fe20000000000 */
[----:B------:R-:W-:Y:S01]  /*1f40*/  R2UR UR11, R12 ;  /* 0x000000000c0b72ca */ /* 0x000fe200000e0000 */
[----:B------:R-:W-:Y:S01]  /*1f50*/  UMOV UR10, 0x80 ;  /* 0x00000080000a7882 */ /* 0x000fe20000000000 */
[----:B------:R-:W-:Y:S01]  /*1f60*/  R2UR UR8, R22 ;  /* 0x00000000160872ca */ /* 0x000fe200000e0000 */
[----:B------:R-:W-:Y:S01]  /*1f70*/  UMOV UR6, 0x80 ;  /* 0x0000008000067882 */ /* 0x000fe20000000000 */
[----:B------:R-:W-:Y:S01]  /*1f80*/  R2UR UR12, R34 ;  /* 0x00000000220c72ca */ /* 0x000fe200000e0000 */
[C---:B------:R-:W-:Y:S01]  /*1f90*/  VIADD R18, R0.reuse, 0xc000 ;  /* 0x0000c00000127836 */ /* 0x040fe20000000000 */
[----:B------:R-:W-:Y:S01]  /*1fa0*/  R2UR UR13, R35 ;  /* 0x00000000230d72ca */ /* 0x000fe200000e0000 */
[----:B------:R-:W-:Y:S01]  /*1fb0*/  UMOV UR5, UR9 ;  /* 0x0000000900057c82 */ /* 0x000fe20008000000 */
[----:B------:R-:W-:Y:S01]  /*1fc0*/  R2UR UR7, R11 ;  /* 0x000000000b0772ca */ /* 0x000fe200000e0000 */
[----:B------:R-:W-:Y:S01]  /*1fd0*/  VIADD R17, R0, 0x31810 ;  /* 0x0003181000117836 */ /* 0x000fe20000000000 */
[----:B------:R-:W-:Y:S01]  /*1fe0*/  R2UR UR4, R20 ;  /* 0x00000000140472ca */ /* 0x000fe200000e0000 */
[----:B------:R-:W-:-:S04]  /*1ff0*/  VIADD R16, R0, 0x22000 ;  /* 0x0002200000107836 */ /* 0x000fc80000000000 */
[----:B------:R2:W-:Y:S08]  /*2000*/  UTMALDG.2D [UR8], [UR16], desc[UR14] ;  /* 0x00000e08100075b4 */ /* 0x0005f00008009000 */
[----:B------:R2:W-:Y:S01]  /*2010*/  UTMALDG.2D [UR4], [UR12], desc[UR14] ;  /* 0x00000e040c0075b4 */ /* 0x0005e20008009000 */
[----:B------:R2:W-:Y:S01]  /*2020*/  SYNCS.ARRIVE.TRANS64 RZ, [R0+URZ+0x31808], R19 ;  /* 0x0318081300ff79a7 */ /* 0x0005e200080000ff */
[----:B------:R-:W3:Y:S02]  /*2030*/  SYNCS.PHASECHK.TRANS64.TRYWAIT P0, [R0+URZ+0x31830], R3 ;  /* 0x03183003000075a7 */ /* 0x000ee400080011ff */
[----:B--23--:R-:W-:Y:S05]  /*2040*/  @!P0 BRA `(.L_x_27) ;  /* 0x0000002c00c08947 */ /* 0x00cfea0003800000 */
.L_x_79:
        /* <DEDUP_REMOVED lines=9> */
[----:B-1----:R-:W-:Y:S01]  /*20e0*/  VIADD R15, R0, 0x10000 ;  /* 0x00010000000f7836 */ /* 0x002fe20000000000 */
[----:B------:R-:W-:Y:S01]  /*20f0*/  R2UR UR12, R34 ;  /* 0x00000000220c72ca */ /* 0x000fe200000e0000 */
[C---:B------:R-:W-:Y:S01]  /*2100*/  VIADD R14, R0.reuse, 0x31818 ;  /* 0x00031818000e7836 */ /* 0x040fe20000000000 */
[----:B------:R-:W-:Y:S01]  /*2110*/  R2UR UR13, R35 ;  /* 0x00000000230d72ca */ /* 0x000fe200000e0000 */
[----:B------:R-:W-:Y:S01]  /*2120*/  UMOV UR5, UR9 ;  /* 0x0000000900057c82 */ /* 0x000fe20008000000 */
[----:B------:R-:W-:Y:S01]  /*2130*/  R2UR UR7, R11 ;  /* 0x000000000b0772ca */ /* 0x000fe200000e0000 */
[----:B------:R-:W-:Y:S01]  /*2140*/  VIADD R13, R0, 0x29000 ;  /* 0x00029000000d7836 */ /* 0x000fe20000000000 */
[----:B------:R-:W-:-:S05]  /*2150*/  R2UR UR4, R16 ;  /* 0x00000000100472ca */ /* 0x000fca00000e0000 */
[----:B------:R1:W-:Y:S08]  /*2160*/  UTMALDG.2D [UR8], [UR16], desc[UR14] ;  /* 0x00000e08100075b4 */ /* 0x0003f00008009000 */
[----:B------:R1:W-:Y:S01]  /*2170*/  UTMALDG.2D [UR4], [UR12], desc[UR14] ;  /* 0x00000e040c0075b4 */ /* 0x0003e20008009000 */
[----:B------:R1:W-:Y:S01]  /*2180*/  SYNCS.ARRIVE.TRANS64 RZ, [R0+URZ+0x31810], R19 ;  /* 0x0318101300ff79a7 */ /* 0x0003e200080000ff */
[----:B------:R-:W2:Y:S02]  /*2190*/  SYNCS.PHASECHK.TRANS64.TRYWAIT P0, [R0+URZ+0x31838], R3 ;  /* 0x03183803000075a7 */ /* 0x000ea400080011ff */
[----:B-12---:R-:W-:Y:S05]  /*21a0*/  @!P0 BRA `(.L_x_28) ;  /* 0x0000002c00848947 */ /* 0x006fea0003800000 */
.L_x_81:
        /* <DEDUP_REMOVED lines=8> */
[----:B------:R-:W-:Y:S02]  /*2230*/  R2UR UR8, R15 ;  /* 0x000000000f0872ca */ /* 0x000fe400000e0000 */
[----:B------:R-:W-:-:S02]  /*2240*/  R2UR UR12, R34 ;  /* 0x00000000220c72ca */ /* 0x000fc400000e0000 */
[----:B------:R-:W-:Y:S01]  /*2250*/  R2UR UR13, R35 ;  /* 0x00000000230d72ca */ /* 0x000fe200000e0000 */
[----:B------:R-:W-:Y:S01]  /*2260*/  UMOV UR5, UR9 ;  /* 0x0000000900057c82 */ /* 0x000fe20008000000 */
[----:B------:R-:W-:Y:S02]  /*2270*/  R2UR UR7, R11 ;  /* 0x000000000b0772ca */ /* 0x000fe400000e0000 */
[----:B------:R-:W-:Y:S02]  /*2280*/  R2UR UR4, R13 ;  /* 0x000000000d0472ca */ /* 0x000fe400000e0000 */
[----:B------:R-:W-:-:S03]  /*2290*/  LOP3.LUT R10, R10, 0x1, RZ, 0x3c, !PT ;  /* 0x000000010a0a7812 */ /* 0x000fc600078e3cff */
[----:B------:R2:W-:Y:S02]  /*22a0*/  UTMALDG.2D [UR8], [UR16], desc[UR14] ;  /* 0x00000e08100075b4 */ /* 0x0005e40008009000 */
[----:B------:R-:W-:-:S06]  /*22b0*/  IMAD.U32 R27, R10, -0x80000000, RZ ;  /* 0x800000000a1b7824 */ /* 0x000fcc00078e00ff */
[----:B------:R2:W-:Y:S01]  /*22c0*/  UTMALDG.2D [UR4], [UR12], desc[UR14] ;  /* 0x00000e040c0075b4 */ /* 0x0005e20008009000 */
[----:B------:R2:W-:Y:S01]  /*22d0*/  SYNCS.ARRIVE.TRANS64 RZ, [R0+URZ+0x31818], R19 ;  /* 0x0318181300ff79a7 */ /* 0x0005e200080000ff */
[----:B------:R-:W3:Y:S02]  /*22e0*/  SYNCS.PHASECHK.TRANS64.TRYWAIT P0, [R0+URZ+0x31820], R27 ;  /* 0x0318201b000075a7 */ /* 0x000ee400080011ff */
[----:B--23--:R-:W-:Y:S05]  /*22f0*/  @!P0 BRA `(.L_x_29) ;  /* 0x0000002c004c8947 */ /* 0x00cfea0003800000 */
.L_x_83:
        /* <DEDUP_REMOVED lines=13> */
[----:B------:R-:W-:Y:S01]  /*23d0*/  UMOV UR13, UR17 ;  /* 0x00000011000d7c82 */ /* 0x000fe20008000000 */
[----:B------:R-:W-:Y:S01]  /*23e0*/  R2UR UR12, R6 ;  /* 0x00000000060c72ca */ /* 0x000fe200000e0000 */
[----:B------:R-:W-:Y:S01]  /*23f0*/  UMOV UR9, UR17 ;  /* 0x0000001100097c82 */ /* 0x000fe20008000000 */
[----:B------:R-:W-:Y:S01]  /*2400*/  R2UR UR15, R11 ;  /* 0x000000000b0f72ca */ /* 0x000fe200000e0000 */
[----:B------:R-:W-:Y:S01]  /*2410*/  UMOV UR5, UR17 ;  /* 0x0000001100057c82 */ /* 0x000fe20008000000 */
[----:B------:R-:W-:-:S02]  /*2420*/  R2UR UR22, R32 ;  /* 0x00000000201672ca */ /* 0x000fc400000e0000 */
[----:B------:R-:W-:Y:S01]  /*2430*/  R2UR UR23, R33 ;  /* 0x00000000211772ca */ /* 0x000fe200000e0000 */
[----:B------:R2:W-:Y:S01]  /*2440*/  UTMALDG.2D [UR16], [UR28], desc[UR24] ;  /* 0x000018101c0075b4 */ /* 0x0005e20008009000 */
[----:B------:R-:W-:Y:S01]  /*2450*/  R2UR UR8, R25 ;  /* 0x00000000190872ca */ /* 0x000fe200000e0000 */
[----:B------:R-:W-:Y:S01]  /*2460*/  UMOV UR10, UR19 ;  /* 0x00000013000a7c82 */ /* 0x000fe20008000000 */
[----:B------:R-:W-:Y:S02]  /*2470*/  R2UR UR20, R28 ;  /* 0x000000001c1472ca */ /* 0x000fe400000e0000 */
[----:B------:R-:W-:Y:S02]  /*2480*/  R2UR UR21, R29 ;  /* 0x000000001d1572ca */ /* 0x000fe400000e0000 */
[----:B------:R-:W-:Y:S01]  /*2490*/  R2UR UR4, R24 ;  /* 0x00000000180472ca */ /* 0x000fe200000e0000 */
[----:B------:R2:W-:Y:S01]  /*24a0*/  UTMALDG.2D [UR12], [UR26], desc[UR24] ;  /* 0x0000180c1a0075b4 */ /* 0x0005e20008009000 */
[----:B------:R-:W-:-:S05]  /*24b0*/  UMOV UR6, UR15 ;  /* 0x0000000f00067c82 */ /* 0x000fca0008000000 */
[----:B------:R2:W-:Y:S06]  /*24c0*/  UTMALDG.2D [UR8], [UR22], desc[UR24] ;  /* 0x00001808160075b4 */ /* 0x0005ec0008009000 */
[----:B------:R2:W-:Y:S01]  /*24d0*/  UTMALDG.2D [UR4], [UR20], desc[UR24] ;  /* 0x00001804140075b4 */ /* 0x0005e20008009000 */
[----:B------:R2:W-:Y:S01]  /*24e0*/  SYNCS.ARRIVE.TRANS64 RZ, [R0+URZ+0x31800], R23 ;  /* 0x0318001700ff79a7 */ /* 0x0005e200080000ff */
[----:B------:R-:W3:Y:S02]  /*24f0*/  SYNCS.PHASECHK.TRANS64.TRYWAIT P0, [R0+URZ+0x31828], R27 ;  /* 0x0318281b000075a7 */ /* 0x000ee400080011ff */
[----:B--23--:R-:W-:Y:S05]  /*2500*/  @!P0 BRA `(.L_x_30) ;  /* 0x0000002800e48947 */ /* 0x00cfea0003800000 */
.L_x_85:
        /* <DEDUP_REMOVED lines=13> */
[----:B------:R-:W-:-:S05]  /*25e0*/  R2UR UR7, R11 ;  /* 0x000000000b0772ca */ /* 0x000fca00000e0000 */
[----:B------:R2:W-:Y:S08]  /*25f0*/  UTMALDG.2D [UR8], [UR16], desc[UR14] ;  /* 0x00000e08100075b4 */ /* 0x0005f00008009000 */
[----:B------:R2:W-:Y:S01]  /*2600*/  UTMALDG.2D [UR4], [UR12], desc[UR14] ;  /* 0x00000e040c0075b4 */ /* 0x0005e20008009000 */
[----:B------:R2:W-:Y:S01]  /*2610*/  SYNCS.ARRIVE.TRANS64 RZ, [R0+URZ+0x31808], R19 ;  /* 0x0318081300ff79a7 */ /* 0x0005e200080000ff */
[----:B------:R-:W3:Y:S02]  /*2620*/  SYNCS.PHASECHK.TRANS64.TRYWAIT P0, [R0+URZ+0x31830], R27 ;  /* 0x0318301b000075a7 */ /* 0x000ee400080011ff */
[----:B--23--:R-:W-:Y:S05]  /*2630*/  @!P0 BRA `(.L_x_31) ;  /* 0x0000002800b48947 */ /* 0x00cfea0003800000 */
.L_x_87:
        /* <DEDUP_REMOVED lines=19> */
.L_x_89:
        /* <DEDUP_REMOVED lines=19> */
.L_x_91:
        /* <DEDUP_REMOVED lines=33> */
.L_x_93:
        /* <DEDUP_REMOVED lines=17> */
[----:B------:R-:W4:Y:S02]  /*2bc0*/  SYNCS.PHASECHK.TRANS64.TRYWAIT P0, [R0+URZ+0x31830], R3 ;  /* 0x03183003000075a7 */ /* 0x000f2400080011ff */
[----:B---34-:R-:W-:Y:S05]  /*2bd0*/  @!P0 BRA `(.L_x_35) ;  /* 0x0000002400bc8947 */ /* 0x018fea0003800000 */
.L_x_95:
        /* <DEDUP_REMOVED lines=19> */
.L_x_97:
[----:B------:R-:W-:Y:S01]  /*2d10*/  VIADD R2, R2, 0x1 ;  /* 0x0000000102027836 */ /* 0x000fe20000000000 */
        /* <DEDUP_REMOVED lines=14> */
[----:B------:R-:W-:-:S03]  /*2e00*/  ISETP.NE.AND P0, PT, R2, 0x1, PT ;  /* 0x000000010200780c */ /* 0x000fc60003f05270 */
[----:B------:R3:W-:Y:S08]  /*2e10*/  UTMALDG.2D [UR8], [UR16], desc[UR14] ;  /* 0x00000e08100075b4 */ /* 0x0007f00008009000 */
[----:B------:R3:W-:Y:S01]  /*2e20*/  UTMALDG.2D [UR4], [UR12], desc[UR14] ;  /* 0x00000e040c0075b4 */ /* 0x0007e20008009000 */
[----:B------:R3:W-:Y:S02]  /*2e30*/  SYNCS.ARRIVE.TRANS64 RZ, [R0+URZ+0x31818], R19 ;  /* 0x0318181300ff79a7 */ /* 0x0007e400080000ff */
[----:B---3--:R-:W-:Y:S05]  /*2e40*/  @!P0 EXIT ;  /* 0x000000000000894d */ /* 0x008fea0003800000 */
[----:B------:R-:W-:Y:S02]  /*2e50*/  IADD3 R4, PT, PT, R4, 0x95, RZ ;  /* 0x0000009504047810 */ /* 0x000fe40007ffe0ff */
[----:B------:R-:W-:Y:S01]  /*2e60*/  IADD3 R5, PT, PT, R5, 0x95, RZ ;  /* 0x0000009505057810 */ /* 0x000fe20007ffe0ff */
[----:B------:R-:W-:Y:S06]  /*2e70*/  BRA `(.L_x_37) ;  /* 0xffffffe800e47947 */ /* 0x000fec000383ffff */
.L_x_13:
[----:B------:R-:W-:-:S04]  /*2e80*/  LOP3.LUT R0, R3, 0xfffffffc, RZ, 0xc0, !PT ;  /* 0xfffffffc03007812 */ /* 0x000fc800078ec0ff */
[----:B------:R-:W-:-:S13]  /*2e90*/  ISETP.NE.AND P0, PT, R0, 0x4, PT ;  /* 0x000000040000780c */ /* 0x000fda0003f05270 */
[----:B-1----:R-:W-:Y:S05]  /*2ea0*/  @P0 EXIT ;  /* 0x000000000000094d */ /* 0x002fea0003800000 */
[----:B------:R-:W1:Y:S01]  /*2eb0*/  S2R R0, SR_CgaCtaId ;  /* 0x0000000000007919 */ /* 0x000e620000008800 */
[----:B------:R-:W-:-:S04]  /*2ec0*/  MOV R5, 0x400 ;  /* 0x0000040000057802 */ /* 0x000fc80000000f00 */
[----:B-1----:R-:W-:-:S05]  /*2ed0*/  LEA R0, R0, R5, 0x18 ;  /* 0x0000000500007211 */ /* 0x002fca00078ec0ff */
[----:B------:R-:W1:Y:S02]  /*2ee0*/  LDS R2, [R0+0x31880] ;  /* 0x0318800000027984 */ /* 0x000e640000000800 */
[----:B-1----:R-:W-:-:S13]  /*2ef0*/  ISETP.NE.AND P0, PT, R2, RZ, PT ;  /* 0x000000ff0200720c */ /* 0x002fda0003f05270 */
[----:B------:R-:W-:Y:S05]  /*2f00*/  @!P0 BRA `(.L_x_38) ;  /* 0x0000000000048947 */ /* 0x000fea0003800000 */
[----:B------:R-:W-:Y:S05]  /*2f10*/  BPT.TRAP 0x1 ;  /* 0x000000040000795c */ /* 0x000fea0000300000 */
.L_x_38:
[----:B------:R-:W1:Y:S01]  /*2f20*/  S2UR UR4, SR_CTAID.X ;  /* 0x00000000000479c3 */ /* 0x000e620000002500 */
[----:B------:R-:W-:Y:S02]  /*2f30*/  IADD3 R3, PT, PT, R3, -0x4, RZ ;  /* 0xfffffffc03037810 */ /* 0x000fe40007ffe0ff */
[----:B-1----:R-:W-:-:S13]  /*2f40*/  ISETP.LE.U32.AND P0, PT, R22, UR4, PT ;  /* 0x0000000416007c0c */ /* 0x002fda000bf03070 */
[----:B------:R-:W-:Y:S05]  /*2f50*/  @P0 BRA `(.L_x_39) ;  /* 0x0000001800d00947 */ /* 0x000fea0003800000 */
[----:B------:R-:W-:Y:S01]  /*2f60*/  IMAD.U32 R29, RZ, RZ, UR4 ;  /* 0x00000004ff1d7e24 */ /* 0x000fe2000f8e00ff */
[----:B------:R-:W-:Y:S01]  /*2f70*/  MOV R20, 0xffffffff ;  /* 0xffffffff00147802 */ /* 0x000fe20000000f00 */
[----:B------:R-:W-:Y:S02]  /*2f80*/  IMAD.SHL.U32 R2, R21, 0x4, RZ ;  /* 0x0000000415027824 */ /* 0x000fe400078e00ff */
[----:B------:R-:W-:Y:S01]  /*2f90*/  IMAD.SHL.U32 R30, R3, 0x800, RZ ;  /* 0x00000800031e7824 */ /* 0x000fe200078e00ff */
[----:B------:R-:W-:Y:S01]  /*2fa0*/  LOP3.LUT R5, RZ, R29, RZ, 0x33, !PT ;  /* 0x0000001dff057212 */ /* 0x000fe200078e33ff */
[C---:B------:R-:W-:Y:S01]  /*2fb0*/  VIADD R26, R2.reuse, 0x1 ;  /* 0x00000001021a7836 */ /* 0x040fe20000000000 */
[----:B------:R-:W-:Y:S01]  /*2fc0*/  SHF.R.U32.HI R28, RZ, 0x3, R2 ;  /* 0x00000003ff1c7819 */ /* 0x000fe20000011602 */
[C---:B------:R-:W-:Y:S01]  /*2fd0*/  VIADD R4, R2.reuse, 0x2 ;  /* 0x0000000202047836 */ /* 0x040fe20000000000 */
[----:B------:R-:W-:Y:S01]  /*2fe0*/  IADD3 R24, PT, PT, R2, 0x3, RZ ;  /* 0x0000000302187810 */ /* 0x000fe20007ffe0ff */
[----:B------:R-:W-:Y:S01]  /*2ff0*/  IMAD.IADD R22, R22, 0x1, R5 ;  /* 0x0000000116167824 */ /* 0x000fe200078e0205 */
[----:B------:R-:W-:Y:S01]  /*3000*/  LOP3.LUT R5, R28, 0x3, RZ, 0xc0, !PT ;  /* 0x000000031c057812 */ /* 0x000fe200078ec0ff */
[----:B------:R-:W-:Y:S01]  /*3010*/  IMAD.MOV.U32 R21, RZ, RZ, RZ ;  /* 0x000000ffff157224 */ /* 0x000fe200078e00ff */
[----:B------:R-:W-:Y:S01]  /*3020*/  PRMT R23, R29, 0x7610, R23 ;  /* 0x000076101d177816 */ /* 0x000fe20000000017 */
[----:B------:R-:W-:Y:S01]  /*3030*/  IMAD.HI.U32 R22, R22, -0x24149e11, RZ ;  /* 0xdbeb61ef16167827 */ /* 0x000fe200078e00ff */
[----:B------:R-:W-:-:S02]  /*3040*/  LOP3.LUT R26, R5, 0x5, R26, 0x78, !PT ;  /* 0x00000005051a7812 */ /* 0x000fc400078e781a */
[C---:B------:R-:W-:Y:S02]  /*3050*/  LOP3.LUT R25, R5.reuse, 0x6, R4, 0x78, !PT ;  /* 0x0000000605197812 */ /* 0x040fe400078e7804 */
[----:B------:R-:W-:Y:S02]  /*3060*/  SHF.R.U32.HI R22, RZ, 0x7, R22 ;  /* 0x00000007ff167819 */ /* 0x000fe40000011616 */
[C---:B------:R-:W-:Y:S02]  /*3070*/  LOP3.LUT R27, R5.reuse, 0x4, R2, 0xf8, !PT ;  /* 0x00000004051b7812 */ /* 0x040fe400078ef802 */
[----:B------:R-:W-:Y:S01]  /*3080*/  LOP3.LUT R24, R5, 0x7, R24, 0x78, !PT ;  /* 0x0000000705187812 */ /* 0x000fe200078e7818 */
[----:B------:R-:W-:-:S07]  /*3090*/  IMAD.MOV R22, RZ, RZ, -R22 ;  /* 0x000000ffff167224 */ /* 0x000fce00078e0a16 */
.L_x_62:
[----:B------:R-:W-:Y:S01]  /*30a0*/  VIADD R20, R20, 0x1 ;  /* 0x0000000114147836 */ /* 0x000fe20000000000 */
[----:B------:R-:W-:Y:S05]  /*30b0*/  YIELD ;  /* 0x0000000000007946 */ /* 0x000fea0003800000 */
[----:B--2---:R-:W-:Y:S01]  /*30c0*/  IMAD.SHL.U32 R7, R20, 0x8, RZ ;  /* 0x0000000814077824 */ /* 0x004fe200078e00ff */
[----:B------:R-:W-:Y:S01]  /*30d0*/  SHF.R.U32.HI R5, RZ, 0x1, R20 ;  /* 0x00000001ff057819 */ /* 0x000fe20000011614 */
[----:B------:R-:W-:Y:S01]  /*30e0*/  VIADD R22, R22, 0x1 ;  /* 0x0000000116167836 */ /* 0x000fe20000000000 */
[----:B------:R-:W-:Y:S02]  /*30f0*/  SHF.R.U32.HI R40, RZ, 0x5, R29 ;  /* 0x00000005ff287819 */ /* 0x000fe4000001161d */
[----:B------:R-:W-:-:S02]  /*3100*/  LOP3.LUT R7, R7, 0x8, RZ, 0xc0, !PT ;  /* 0x0000000807077812 */ /* 0x000fc400078ec0ff */
[----:B------:R-:W-:Y:S01]  /*3110*/  LOP3.LUT R5, R5, 0x1, RZ, 0xc0, !PT ;  /* 0x0000000105057812 */ /* 0x000fe200078ec0ff */
[----:B------:R-:W-:Y:S01]  /*3120*/  IMAD.HI.U32 R40, R40, 0x4a7904b, RZ ;  /* 0x04a7904b28287827 */ /* 0x000fe200078e00ff */
[----:B------:R-:W-:Y:S02]  /*3130*/  ISETP.NE.AND P1, PT, R3, RZ, PT ;  /* 0x000000ff0300720c */ /* 0x000fe40003f25270 */
[----:B------:R-:W-:Y:S01]  /*3140*/  SHF.L.U32 R5, R5, 0x1f, RZ ;  /* 0x0000001f05057819 */ /* 0x000fe200000006ff */
[----:B------:R-:W-:Y:S01]  /*3150*/  IMAD.IADD R2, R0, 0x1, R7 ;  /* 0x0000000100027824 */ /* 0x000fe200078e0207 */
[C---:B------:R-:W-:Y:S01]  /*3160*/  PRMT R4, R40.reuse, 0x9910, RZ ;  /* 0x0000991028047816 */ /* 0x040fe200000000ff */
[----:B------:R-:W-:Y:S01]  /*3170*/  IMAD R35, R40, -0x10, R31 ;  /* 0xfffffff028237824 */ /* 0x000fe200078e021f */
[----:B------:R-:W-:Y:S01]  /*3180*/  ISETP.NE.AND P0, PT, R22, 0x1, PT ;  /* 0x000000011600780c */ /* 0x000fe20003f05270 */
[----:B------:R-:W1:Y:S02]  /*3190*/  SYNCS.PHASECHK.TRANS64.TRYWAIT P2, [R2+URZ+0x31860], R5 ;  /* 0x03186005020075a7 */ /* 0x000e6400080411ff */
[----:B------:R-:W-:-:S05]  /*31a0*/  IMAD R4, R4, 0x6e0, RZ ;  /* 0x000006e004047824 */ /* 0x000fca00078e02ff */
[----:B------:R-:W-:-:S04]  /*31b0*/  IADD3 R38, PT, PT, RZ, -R4, RZ ;  /* 0x80000004ff267210 */ /* 0x000fc80007ffe0ff */
[----:B------:R-:W-:Y:S01]  /*31c0*/  PRMT R38, R38, 0x7710, RZ ;  /* 0x0000771026267816 */ /* 0x000fe200000000ff */
[----:B-1----:R-:W-:Y:S06]  /*31d0*/  @!P2 BRA `(.L_x_40) ;  /* 0x000000200074a947 */ /* 0x002fec0003800000 */
.L_x_99:
[----:B------:R-:W-:Y:S01]  /*31e0*/  NOP ;  /* 0x0000000000007918 */ /* 0x000fe20000000000 */
[----:B------:R-:W-:Y:S01]  /*31f0*/  LOP3.LUT R4, R20, 0x1, RZ, 0xc0, !PT ;  /* 0x0000000114047812 */ /* 0x000fe200078ec0ff */
[----:B------:R-:W-:Y:S01]  /*3200*/  IMAD.IADD R38, R38, 0x1, R23 ;  /* 0x0000000126267824 */ /* 0x000fe200078e0217 */
[----:B------:R-:W-:Y:S01]  /*3210*/  VIMNMX.U32 R35, PT, PT, R35, 0x10, PT ;  /* 0x0000001023237848 */ /* 0x000fe20003fe0000 */
[----:B------:R-:W-:Y:S06]  /*3220*/  @P1 BRA `(.L_x_41) ;  /* 0x0000000000041947 */ /* 0x000fec0003800000 */
[----:B------:R-:W-:-:S04]  /*3230*/  DEPBAR.LE SB0, 0x1 ;  /* 0x000080400000791a */ /* 0x000fc80000000000 */
.L_x_41:
[----:B------:R-:W-:Y:S02]  /*3240*/  LOP3.LUT R11, R38, 0xffff, RZ, 0xc0, !PT ;  /* 0x0000ffff260b7812 */ /* 0x000fe400078ec0ff */
[----:B------:R-:W-:Y:S02]  /*3250*/  MOV R6, 0x3270 ;  /* 0x0000327000067802 */ /* 0x000fe40000000f00 */
[----:B-1----:R-:W-:Y:S05]  /*3260*/  CALL.REL.NOINC `($__internal_3_$__cuda_sm20_div_u16) ;  /* 0x00000020008c7944 */ /* 0x002fea0003c00000 */
[----:B------:R-:W-:Y:S05]  /*3270*/  WARPSYNC.ALL ;  /* 0x0000000000007948 */ /* 0x000fea0003800000 */
[----:B------:R-:W-:Y:S01]  /*3280*/  NOP ;  /* 0x0000000000007918 */ /* 0x000fe20000000000 */
[----:B------:R-:W-:Y:S02]  /*3290*/  ISETP.NE.AND P1, PT, R3, RZ, PT ;  /* 0x000000ff0300720c */ /* 0x000fe40003f25270 */
[----:B------:R-:W-:Y:S01]  /*32a0*/  R2UR UR7, R4 ;  /* 0x00000000040772ca */ /* 0x000fe200000e0000 */
[----:B------:R-:W-:Y:S01]  /*32b0*/  BAR.SYNC.DEFER_BLOCKING 0x8, 0x80 ;  /* 0x0202000000007b1d */ /* 0x000fe20000010000 */
[----:B------:R-:W-:Y:S01]  /*32c0*/  IMAD R37, R21, 0x2000, R30 ;  /* 0x0000200015257824 */ /* 0x000fe200078e021e */
[----:B------:R-:W-:-:S03]  /*32d0*/  PRMT R39, R36, 0x9910, RZ ;  /* 0x0000991024277816 */ /* 0x000fc600000000ff */
[----:B------:R-:W-:-:S04]  /*32e0*/  IMAD R37, R28, 0x80, R37 ;  /* 0x000000801c257824 */ /* 0x000fc800078e0225 */
[--C-:B------:R-:W-:Y:S02]  /*32f0*/  IMAD R33, R27, 0x10, R37.reuse ;  /* 0x000000101b217824 */ /* 0x100fe400078e0225 */
[----:B------:R-:W-:Y:S01]  /*3300*/  IMAD R41, R26, 0x10, R37 ;  /* 0x000000101a297824 */ /* 0x000fe200078e0225 */
[----:B------:R-:W-:-:S03]  /*3310*/  UIMAD UR7, UR7, 0xe0, URZ ;  /* 0x000000e0070778a4 */ /* 0x000fc6000f8e02ff */
[----:B------:R-:W-:-:S06]  /*3320*/  IMAD.IADD R41, R0, 0x1, R41 ;  /* 0x0000000100297824 */ /* 0x000fcc00078e0229 */
[----:B------:R-:W1:Y:S01]  /*3330*/  LDTM.x8 R12, tmem[UR7] ;  /* 0x00000007000c79ee */ /* 0x000e6200081c0000 */
[----:B------:R-:W-:Y:S01]  /*3340*/  NOP ;  /* 0x0000000000007918 */ /* 0x000fe20000000000 */
[----:B-1----:R-:W1:Y:S01]  /*3350*/  LDTM.x8 R4, tmem[UR7+0x8] ;  /* 0x00000807000479ee */ /* 0x002e6200081c0000 */
[----:B------:R-:W-:Y:S02]  /*3360*/  F2FP.BF16.F32.PACK_AB R12, R13, R12 ;  /* 0x0000000c0d0c723e */ /* 0x000fe400000010ff */
[----:B------:R-:W-:Y:S02]  /*3370*/  F2FP.BF16.F32.PACK_AB R13, R15, R14 ;  /* 0x0000000e0f0d723e */ /* 0x000fe400000010ff */
[----:B------:R-:W-:Y:S01]  /*3380*/  F2FP.BF16.F32.PACK_AB R14, R17, R16 ;  /* 0x00000010110e723e */ /* 0x000fe200000010ff */
[----:B------:R-:W-:Y:S01]  /*3390*/  IMAD.IADD R16, R0, 0x1, R33 ;  /* 0x0000000100107824 */ /* 0x000fe200078e0221 */
[----:B------:R-:W-:Y:S02]  /*33a0*/  F2FP.BF16.F32.PACK_AB R15, R19, R18 ;  /* 0x00000012130f723e */ /* 0x000fe400000010ff */
[----:B-1----:R-:W-:-:S02]  /*33b0*/  F2FP.BF16.F32.PACK_AB R32, R5, R4 ;  /* 0x000000040520723e */ /* 0x002fc400000010ff */
[----:B------:R-:W-:Y:S01]  /*33c0*/  PRMT R4, R35, 0x9910, RZ ;  /* 0x0000991023047816 */ /* 0x000fe200000000ff */
[----:B------:R1:W-:Y:S01]  /*33d0*/  STS.128 [R16], R12 ;  /* 0x0000000c10007388 */ /* 0x0003e20000000c00 */
[----:B------:R-:W-:Y:S01]  /*33e0*/  NOP ;  /* 0x0000000000007918 */ /* 0x000fe20000000000 */
[----:B------:R-:W-:Y:S02]  /*33f0*/  F2FP.BF16.F32.PACK_AB R33, R7, R6 ;  /* 0x000000060721723e */ /* 0x000fe400000010ff */
[----:B------:R-:W-:Y:S01]  /*3400*/  F2FP.BF16.F32.PACK_AB R34, R9, R8 ;  /* 0x000000080922723e */ /* 0x000fe200000010ff */
[----:B------:R-:W-:Y:S01]  /*3410*/  IMAD R39, R39, R4, RZ ;  /* 0x0000000427277224 */ /* 0x000fe200078e02ff */
[----:B------:R-:W-:-:S03]  /*3420*/  F2FP.BF16.F32.PACK_AB R35, R11, R10 ;  /* 0x0000000a0b23723e */ /* 0x000fc600000010ff */
[----:B------:R-:W-:Y:S02]  /*3430*/  IMAD.MOV R39, RZ, RZ, -R39 ;  /* 0x000000ffff277224 */ /* 0x000fe400078e0a27 */
[----:B------:R2:W-:Y:S03]  /*3440*/  STS.128 [R41], R32 ;  /* 0x0000002029007388 */ /* 0x0005e60000000c00 */
[----:B------:R-:W-:-:S05]  /*3450*/  PRMT R39, R39, 0x7710, RZ ;  /* 0x0000771027277816 */ /* 0x000fca00000000ff */
[----:B------:R-:W-:-:S05]  /*3460*/  IMAD.IADD R39, R38, 0x1, R39 ;  /* 0x0000000126277824 */ /* 0x000fca00078e0227 */
[----:B------:R-:W-:-:S05]  /*3470*/  LOP3.LUT R39, R39, 0xffff, RZ, 0xc0, !PT ;  /* 0x0000ffff27277812 */ /* 0x000fca00078ec0ff */
[----:B------:R-:W-:Y:S01]  /*3480*/  IMAD R40, R40, 0x10, R39 ;  /* 0x0000001028287824 */ /* 0x000fe200078e0227 */
[----:B-1----:R-:W1:Y:S01]  /*3490*/  LDTM.x8 R12, tmem[UR7+0x10] ;  /* 0x00001007000c79ee */ /* 0x002e6200081c0000 */
[----:B------:R-:W-:Y:S01]  /*34a0*/  NOP ;  /* 0x0000000000007918 */ /* 0x000fe20000000000 */
[----:B-1----:R-:W1:Y:S01]  /*34b0*/  LDTM.x8 R4, tmem[UR7+0x18] ;  /* 0x00001807000479ee */ /* 0x002e6200081c0000 */
[----:B--2---:R-:W-:Y:S01]  /*34c0*/  LOP3.LUT R32, R36, 0xffff, RZ, 0xc0, !PT ;  /* 0x0000ffff24207812 */ /* 0x004fe200078ec0ff */
[----:B------:R-:W-:-:S04]  /*34d0*/  IMAD.SHL.U32 R33, R40, 0x80, RZ ;  /* 0x0000008028217824 */ /* 0x000fc800078e00ff */
[----:B------:R-:W-:Y:S01]  /*34e0*/  IMAD R32, R32, 0xe0, RZ ;  /* 0x000000e020207824 */ /* 0x000fe200078e02ff */
[----:B------:R-:W-:Y:S02]  /*34f0*/  F2FP.BF16.F32.PACK_AB R12, R13, R12 ;  /* 0x0000000c0d0c723e */ /* 0x000fe400000010ff */
[----:B------:R-:W-:Y:S02]  /*3500*/  F2FP.BF16.F32.PACK_AB R13, R15, R14 ;  /* 0x0000000e0f0d723e */ /* 0x000fe400000010ff */
[----:B------:R-:W-:Y:S01]  /*3510*/  F2FP.BF16.F32.PACK_AB R14, R17, R16 ;  /* 0x00000010110e723e */ /* 0x000fe200000010ff */
[--C-:B------:R-:W-:Y:S01]  /*3520*/  IMAD R17, R25, 0x10, R37.reuse ;  /* 0x0000001019117824 */ /* 0x100fe200078e0225 */
[----:B------:R-:W-:Y:S01]  /*3530*/  F2FP.BF16.F32.PACK_AB R15, R19, R18 ;  /* 0x00000012130f723e */ /* 0x000fe200000010ff */
[----:B------:R-:W-:Y:S01]  /*3540*/  IMAD R37, R24, 0x10, R37 ;  /* 0x0000001018257824 */ /* 0x000fe200078e0225 */
[----:B-1----:R-:W-:Y:S01]  /*3550*/  F2FP.BF16.F32.PACK_AB R4, R5, R4 ;  /* 0x000000040504723e */ /* 0x002fe200000010ff */
[C---:B------:R-:W-:Y:S01]  /*3560*/  IMAD.IADD R17, R0.reuse, 0x1, R17 ;  /* 0x0000000100117824 */ /* 0x040fe200078e0211 */
[----:B------:R-:W-:Y:S01]  /*3570*/  F2FP.BF16.F32.PACK_AB R5, R7, R6 ;  /* 0x000000060705723e */ /* 0x000fe200000010ff */
[----:B------:R-:W-:Y:S01]  /*3580*/  IMAD.IADD R37, R0, 0x1, R37 ;  /* 0x0000000100257824 */ /* 0x000fe200078e0225 */
[----:B------:R-:W-:-:S02]  /*3590*/  F2FP.BF16.F32.PACK_AB R6, R9, R8 ;  /* 0x000000080906723e */ /* 0x000fc400000010ff */
[----:B------:R-:W-:Y:S01]  /*35a0*/  F2FP.BF16.F32.PACK_AB R7, R11, R10 ;  /* 0x0000000a0b07723e */ /* 0x000fe200000010ff */
[----:B------:R1:W-:Y:S01]  /*35b0*/  STS.128 [R17], R12 ;  /* 0x0000000c11007388 */ /* 0x0003e20000000c00 */
[----:B------:R-:W-:-:S03]  /*35c0*/  NOP ;  /* 0x0000000000007918 */ /* 0x000fc60000000000 */
[----:B------:R1:W-:Y:S01]  /*35d0*/  STS.128 [R37], R4 ;  /* 0x0000000425007388 */ /* 0x0003e20000000c00 */
[----:B------:R2:W-:Y:S06]  /*35e0*/  MEMBAR.ALL.CTA ;  /* 0x0000000000007992 */ /* 0x0005ec0000008000 */
[----:B--2---:R-:W2:Y:S02]  /*35f0*/  FENCE.VIEW.ASYNC.S ;  /* 0x00000000000073c6 */ /* 0x004ea40000000000 */
[----:B--2---:R-:W-:Y:S06]  /*3600*/  BAR.SYNC.DEFER_BLOCKING 0x8, 0x80 ;  /* 0x0202000000007b1d */ /* 0x004fec0000010000 */
[----:B------:R-:W-:Y:S05]  /*3610*/  @P1 BRA `(.L_x_42) ;  /* 0x0000000000381947 */ /* 0x000fea0003800000 */
[----:B------:R-:W-:Y:S01]  /*3620*/  ELECT P2, URZ, PT ;  /* 0x0000000000ff782f */ /* 0x000fe20003840000 */
[----:B------:R-:W-:-:S12]  /*3630*/  BSSY.RECONVERGENT B0, `(.L_x_42) ;  /* 0x000000c000007945 */ /* 0x000fd80003800200 */
[----:B------:R-:W-:Y:S05]  /*3640*/  @!P2 BRA `(.L_x_43) ;  /* 0x000000000028a947 */ /* 0x000fea0003800000 */
[----:B------:R-:W2:Y:S01]  /*3650*/  LDCU.64 UR8, c[0x0][0x348] ;  /* 0x00006900ff0877ac */ /* 0x000ea20008000a00 */
[----:B------:R-:W-:Y:S02]  /*3660*/  R2UR UR10, R21 ;  /* 0x00000000150a72ca */ /* 0x000fe400000e0000 */
[----:B------:R-:W-:Y:S02]  /*3670*/  R2UR UR4, R0 ;  /* 0x00000000000472ca */ /* 0x000fe400000e0000 */
[----:B------:R-:W-:Y:S02]  /*3680*/  R2UR UR5, R32 ;  /* 0x00000000200572ca */ /* 0x000fe400000e0000 */
[----:B------:R-:W-:-:S09]  /*3690*/  R2UR UR6, R33 ;  /* 0x00000000210672ca */ /* 0x000fd200000e0000 */
[----:B------:R-:W-:Y:S02]  /*36a0*/  ULEA UR4, UR10, UR4, 0xd ;  /* 0x000000040a047291 */ /* 0x000fe4000f8e68ff */
[----:B--2---:R-:W-:-:S04]  /*36b0*/  UIADD3 UR8, UP0, UPT, UR8, 0x240, URZ ;  /* 0x0000024008087890 */ /* 0x004fc8000ff1e0ff */
[----:B------:R-:W-:-:S09]  /*36c0*/  UIADD3.X UR9, UPT, UPT, URZ, UR9, URZ, UP0, !UPT ;  /* 0x00000009ff097290 */ /* 0x000fd200087fe4ff */
[----:B------:R2:W-:Y:S02]  /*36d0*/  UTMASTG.2D [UR4], [UR8] ;  /* 0x00000004080073b5 */ /* 0x0005e40008008000 */
[----:B--2---:R0:W-:Y:S02]  /*36e0*/  UTMACMDFLUSH ;  /* 0x00000000000079b7 */ /* 0x0041e40000000000 */
.L_x_43:
[----:B------:R-:W-:Y:S05]  /*36f0*/  BSYNC.RECONVERGENT B0 ;  /* 0x0000000000007941 */ /* 0x000fea0003800200 */
.L_x_42:
[----:B------:R-:W-:Y:S05]  /*3700*/  @P1 BRA `(.L_x_44) ;  /* 0x0000000000041947 */ /* 0x000fea0003800000 */
[----:B------:R-:W-:-:S04]  /*3710*/  DEPBAR.LE SB0, 0x1 ;  /* 0x000080400000791a */ /* 0x000fc80000000000 */
.L_x_44:
[----:B------:R-:W-:Y:S01]  /*3720*/  BAR.SYNC.DEFER_BLOCKING 0x8, 0x80 ;  /* 0x0202000000007b1d */ /* 0x000fe20000010000 */
[----:B------:R-:W-:-:S04]  /*3730*/  LOP3.LUT R53, R21, 0x1, RZ, 0xc0, !PT ;  /* 0x0000000115357812 */ /* 0x000fc800078ec0ff */
[----:B------:R-:W-:Y:S01]  /*3740*/  LOP3.LUT R21, R53, 0x1, RZ, 0x3c, !PT ;  /* 0x0000000135157812 */ /* 0x000fe200078e3cff */
[----:B-1----:R-:W1:Y:S04]  /*3750*/  LDTM.x8 R12, tmem[UR7+0x20] ;  /* 0x00002007000c79ee */ /* 0x002e6800081c0000 */
[C---:B------:R-:W-:Y:S02]  /*3760*/  IMAD R35, R21.reuse, 0x2000, R30 ;  /* 0x0000200015237824 */ /* 0x040fe400078e021e */
[----:B------:R-:W-:Y:S02]  /*3770*/  IMAD R50, R21, 0x2000, R0 ;  /* 0x0000200015327824 */ /* 0x000fe400078e0200 */
[----:B------:R-:W-:-:S04]  /*3780*/  IMAD R34, R28, 0x80, R35 ;  /* 0x000000801c227824 */ /* 0x000fc800078e0223 */
[--C-:B------:R-:W-:Y:S02]  /*3790*/  IMAD R37, R27, 0x10, R34.reuse ;  /* 0x000000101b257824 */ /* 0x100fe400078e0222 */
[--C-:B------:R-:W-:Y:S02]  /*37a0*/  IMAD R35, R26, 0x10, R34.reuse ;  /* 0x000000101a237824 */ /* 0x100fe400078e0222 */
[C---:B------:R-:W-:Y:S01]  /*37b0*/  IMAD.IADD R37, R0.reuse, 0x1, R37 ;  /* 0x0000000100257824 */ /* 0x040fe200078e0225 */
[----:B------:R-:W-:Y:S01]  /*37c0*/  NOP ;  /* 0x0000000000007918 */ /* 0x000fe20000000000 */
[----:B-1----:R-:W1:Y:S01]  /*37d0*/  LDTM.x8 R4, tmem[UR7+0x28] ;  /* 0x00002807000479ee */ /* 0x002e6200081c0000 */
[----:B------:R-:W-:Y:S02]  /*37e0*/  IMAD.IADD R35, R0, 0x1, R35 ;  /* 0x0000000100237824 */ /* 0x000fe400078e0223 */
[--C-:B------:R-:W-:Y:S02]  /*37f0*/  IMAD R39, R25, 0x10, R34.reuse ;  /* 0x0000001019277824 */ /* 0x100fe400078e0222 */
[----:B------:R-:W-:Y:S01]  /*3800*/  IMAD R51, R24, 0x10, R34 ;  /* 0x0000001018337824 */ /* 0x000fe200078e0222 */
[----:B------:R-:W-:Y:S01]  /*3810*/  F2FP.BF16.F32.PACK_AB R44, R13, R12 ;  /* 0x0000000c0d2c723e */ /* 0x000fe200000010ff */
[C---:B------:R-:W-:Y:S01]  /*3820*/  IMAD.IADD R39, R0.reuse, 0x1, R39 ;  /* 0x0000000100277824 */ /* 0x040fe200078e0227 */
[----:B------:R-:W-:Y:S01]  /*3830*/  F2FP.BF16.F32.PACK_AB R45, R15, R14 ;  /* 0x0000000e0f2d723e */ /* 0x000fe200000010ff */
[----:B------:R-:W-:Y:S01]  /*3840*/  IMAD.IADD R51, R0, 0x1, R51 ;  /* 0x0000000100337824 */ /* 0x000fe200078e0233 */
[----:B------:R-:W-:-:S02]  /*3850*/  F2FP.BF16.F32.PACK_AB R46, R17, R16 ;  /* 0x00000010112e723e */ /* 0x000fc400000010ff */
[----:B------:R-:W-:-:S05]  /*3860*/  F2FP.BF16.F32.PACK_AB R47, R19, R18 ;  /* 0x00000012132f723e */ /* 0x000fca00000010ff */
[----:B------:R2:W-:Y:S01]  /*3870*/  STS.128 [R37], R44 ;  /* 0x0000002c25007388 */ /* 0x0005e20000000c00 */
[----:B------:R-:W-:Y:S01]  /*3880*/  NOP ;  /* 0x0000000000007918 */ /* 0x000fe20000000000 */
[----:B-1----:R-:W1:Y:S01]  /*3890*/  LDTM.x8 R12, tmem[UR7+0x30] ;  /* 0x00003007000c79ee */ /* 0x002e6200081c0000 */
[----:B------:R-:W-:Y:S02]  /*38a0*/  F2FP.BF16.F32.PACK_AB R40, R5, R4 ;  /* 0x000000040528723e */ /* 0x000fe400000010ff */
[----:B------:R-:W-:Y:S02]  /*38b0*/  F2FP.BF16.F32.PACK_AB R41, R7, R6 ;  /* 0x000000060729723e */ /* 0x000fe400000010ff */
[----:B------:R-:W-:Y:S02]  /*38c0*/  F2FP.BF16.F32.PACK_AB R42, R9, R8 ;  /* 0x00000008092a723e */ /* 0x000fe400000010ff */
        /* <DEDUP_REMOVED lines=10> */
[----:B-1----:R-:W-:Y:S02]  /*3970*/  F2FP.BF16.F32.PACK_AB R4, R5, R4 ;  /* 0x000000040504723e */ /* 0x002fe400000010ff */
[----:B------:R-:W-:Y:S02]  /*3980*/  F2FP.BF16.F32.PACK_AB R5, R7, R6 ;  /* 0x000000060705723e */ /* 0x000fe400000010ff */
[----:B------:R-:W-:Y:S02]  /*3990*/  F2FP.BF16.F32.PACK_AB R6, R9, R8 ;  /* 0x000000080906723e */ /* 0x000fe400000010ff */
[----:B------:R-:W-:-:S05]  /*39a0*/  F2FP.BF16.F32.PACK_AB R7, R11, R10 ;  /* 0x0000000a0b07723e */ /* 0x000fca00000010ff */
[----:B------:R2:W-:Y:S01]  /*39b0*/  STS.128 [R51], R4 ;  /* 0x0000000433007388 */ /* 0x0005e20000000c00 */
[----:B------:R1:W-:Y:S06]  /*39c0*/  MEMBAR.ALL.CTA ;  /* 0x0000000000007992 */ /* 0x0003ec0000008000 */
[----:B-1----:R-:W1:Y:S02]  /*39d0*/  FENCE.VIEW.ASYNC.S ;  /* 0x00000000000073c6 */ /* 0x002e640000000000 */
[----:B-1----:R-:W-:Y:S06]  /*39e0*/  BAR.SYNC.DEFER_BLOCKING 0x8, 0x80 ;  /* 0x0202000000007b1d */ /* 0x002fec0000010000 */
[----:B------:R-:W-:Y:S05]  /*39f0*/  @P1 BRA `(.L_x_45) ;  /* 0x0000000000381947 */ /* 0x000fea0003800000 */
[----:B------:R-:W-:Y:S01]  /*3a00*/  ELECT P2, URZ, PT ;  /* 0x0000000000ff782f */ /* 0x000fe20003840000 */
[----:B------:R-:W-:-:S12]  /*3a10*/  BSSY.RECONVERGENT B0, `(.L_x_46) ;  /* 0x000000b000007945 */ /* 0x000fd80003800200 */
[----:B------:R-:W-:Y:S05]  /*3a20*/  @!P2 BRA `(.L_x_47) ;  /* 0x000000000024a947 */ /* 0x000fea0003800000 */
[----:B------:R-:W1:Y:S01]  /*3a30*/  LDCU.64 UR8, c[0x0][0x348] ;  /* 0x00006900ff0877ac */ /* 0x000e620008000a00 */
[----:B------:R-:W-:Y:S02]  /*3a40*/  R2UR UR5, R32 ;  /* 0x00000000200572ca */ /* 0x000fe400000e0000 */
[----:B------:R-:W-:Y:S02]  /*3a50*/  R2UR UR4, R50 ;  /* 0x00000000320472ca */ /* 0x000fe400000e0000 */
[----:B------:R-:W-:-:S09]  /*3a60*/  R2UR UR6, R33 ;  /* 0x00000000210672ca */ /* 0x000fd200000e0000 */
[----:B------:R-:W-:Y:S02]  /*3a70*/  UIADD3 UR5, UPT, UPT, UR5, 0x20, URZ ;  /* 0x0000002005057890 */ /* 0x000fe4000fffe0ff */
[----:B-1----:R-:W-:-:S04]  /*3a80*/  UIADD3 UR8, UP0, UPT, UR8, 0x240, URZ ;  /* 0x0000024008087890 */ /* 0x002fc8000ff1e0ff */
[----:B------:R-:W-:-:S09]  /*3a90*/  UIADD3.X UR9, UPT, UPT, URZ, UR9, URZ, UP0, !UPT ;  /* 0x00000009ff097290 */ /* 0x000fd200087fe4ff */
[----:B------:R1:W-:Y:S02]  /*3aa0*/  UTMASTG.2D [UR4], [UR8] ;  /* 0x00000004080073b5 */ /* 0x0003e40008008000 */
[----:B-1----:R0:W-:Y:S02]  /*3ab0*/  UTMACMDFLUSH ;  /* 0x00000000000079b7 */ /* 0x0021e40000000000 */
.L_x_47:
[----:B------:R-:W-:Y:S05]  /*3ac0*/  BSYNC.RECONVERGENT B0 ;  /* 0x0000000000007941 */ /* 0x000fea0003800200 */
.L_x_46:
[----:B------:R-:W-:-:S04]  /*3ad0*/  DEPBAR.LE SB0, 0x1 ;  /* 0x000080400000791a */ /* 0x000fc80000000000 */
.L_x_45:
[----:B------:R-:W-:Y:S01]  /*3ae0*/  BAR.SYNC.DEFER_BLOCKING 0x8, 0x80 ;  /* 0x0202000000007b1d */ /* 0x000fe20000010000 */
[C---:B--2---:R-:W-:Y:S02]  /*3af0*/  IMAD R41, R53.reuse, 0x2000, R30 ;  /* 0x0000200035297824 */ /* 0x044fe400078e021e */
[----:B------:R-:W-:Y:S02]  /*3b00*/  IMAD R48, R53, 0x2000, R0 ;  /* 0x0000200035307824 */ /* 0x000fe400078e0200 */
[----:B------:R-:W-:Y:S01]  /*3b10*/  IMAD R38, R28, 0x80, R41 ;  /* 0x000000801c267824 */ /* 0x000fe200078e0229 */
[----:B------:R-:W1:Y:S03]  /*3b20*/  LDTM.x8 R12, tmem[UR7+0x40] ;  /* 0x00004007000c79ee */ /* 0x000e6600081c0000 */
[----:B------:R-:W-:-:S04]  /*3b30*/  IMAD R49, R24, 0x10, R38 ;  /* 0x0000001018317824 */ /* 0x000fc800078e0226 */
[C---:B------:R-:W-:Y:S01]  /*3b40*/  IMAD.IADD R49, R0.reuse, 0x1, R49 ;  /* 0x0000000100317824 */ /* 0x040fe200078e0231 */
[----:B------:R-:W-:Y:S01]  /*3b50*/  NOP ;  /* 0x0000000000007918 */ /* 0x000fe20000000000 */
[----:B-1----:R-:W1:Y:S01]  /*3b60*/  LDTM.x8 R4, tmem[UR7+0x48] ;  /* 0x00004807000479ee */ /* 0x002e6200081c0000 */
[----:B------:R-:W-:Y:S01]  /*3b70*/  F2FP.BF16.F32.PACK_AB R44, R13, R12 ;  /* 0x0000000c0d2c723e */ /* 0x000fe200000010ff */
[----:B------:R-:W-:Y:S01]  /*3b80*/  IMAD R13, R27, 0x10, R38 ;  /* 0x000000101b0d7824 */ /* 0x000fe200078e0226 */
[----:B------:R-:W-:Y:S02]  /*3b90*/  F2FP.BF16.F32.PACK_AB R45, R15, R14 ;  /* 0x0000000e0f2d723e */ /* 0x000fe400000010ff */
[----:B------:R-:W-:Y:S01]  /*3ba0*/  F2FP.BF16.F32.PACK_AB R46, R17, R16 ;  /* 0x00000010112e723e */ /* 0x000fe200000010ff */
[----:B------:R-:W-:Y:S01]  /*3bb0*/  IMAD.IADD R36, R0, 0x1, R13 ;  /* 0x0000000100247824 */ /* 0x000fe200078e020d */
[----:B------:R-:W-:-:S05]  /*3bc0*/  F2FP.BF16.F32.PACK_AB R47, R19, R18 ;  /* 0x00000012132f723e */ /* 0x000fca00000010ff */
[----:B------:R2:W-:Y:S01]  /*3bd0*/  STS.128 [R36], R44 ;  /* 0x0000002c24007388 */ /* 0x0005e20000000c00 */
        /* <DEDUP_REMOVED lines=11> */
[----:B------:R-:W-:Y:S02]  /*3c90*/  F2FP.BF16.F32.PACK_AB R12, R13, R12 ;  /* 0x0000000c0d0c723e */ /* 0x000fe400000010ff */
[----:B------:R-:W-:Y:S02]  /*3ca0*/  F2FP.BF16.F32.PACK_AB R13, R15, R14 ;  /* 0x0000000e0f0d723e */ /* 0x000fe400000010ff */
[----:B------:R-:W-:Y:S01]  /*3cb0*/  F2FP.BF16.F32.PACK_AB R14, R17, R16 ;  /* 0x00000010110e723e */ /* 0x000fe200000010ff */
[----:B------:R-:W-:Y:S01]  /*3cc0*/  IMAD R17, R25, 0x10, R38 ;  /* 0x0000001019117824 */ /* 0x000fe200078e0226 */
[----:B------:R-:W-:-:S03]  /*3cd0*/  F2FP.BF16.F32.PACK_AB R15, R19, R18 ;  /* 0x00000012130f723e */ /* 0x000fc600000010ff */
[----:B------:R-:W-:-:S05]  /*3ce0*/  IMAD.IADD R38, R0, 0x1, R17 ;  /* 0x0000000100267824 */ /* 0x000fca00078e0211 */
        /* <DEDUP_REMOVED lines=23> */
.L_x_50:
[----:B------:R-:W-:Y:S05]  /*3e60*/  BSYNC.RECONVERGENT B0 ;  /* 0x0000000000007941 */ /* 0x000fea0003800200 */
.L_x_49:
[----:B------:R-:W-:-:S04]  /*3e70*/  DEPBAR.LE SB0, 0x1 ;  /* 0x000080400000791a */ /* 0x000fc80000000000 */
.L_x_48:
[----:B------:R-:W-:Y:S06]  /*3e80*/  BAR.SYNC.DEFER_BLOCKING 0x8, 0x80 ;  /* 0x0202000000007b1d */ /* 0x000fec0000010000 */
[----:B--2---:R-:W1:Y:S01]  /*3e90*/  LDTM.x8 R12, tmem[UR7+0x60] ;  /* 0x00006007000c79ee */ /* 0x004e6200081c0000 */
[----:B------:R-:W-:Y:S01]  /*3ea0*/  NOP ;  /* 0x0000000000007918 */ /* 0x000fe20000000000 */
[----:B-1----:R-:W1:Y:S01]  /*3eb0*/  LDTM.x8 R4, tmem[UR7+0x68] ;  /* 0x00006807000479ee */ /* 0x002e6200081c0000 */
[----:B------:R-:W-:Y:S02]  /*3ec0*/  F2FP.BF16.F32.PACK_AB R44, R13, R12 ;  /* 0x0000000c0d2c723e */ /* 0x000fe400000010ff */
[----:B------:R-:W-:-:S02]  /*3ed0*/  F2FP.BF16.F32.PACK_AB R45, R15, R14 ;  /* 0x0000000e0f2d723e */ /* 0x000fc400000010ff */
        /* <DEDUP_REMOVED lines=39> */
.L_x_53:
[----:B------:R-:W-:Y:S05]  /*4150*/  BSYNC.RECONVERGENT B0 ;  /* 0x0000000000007941 */ /* 0x000fea0003800200 */
.L_x_52:
[----:B------:R-:W-:-:S04]  /*4160*/  DEPBAR.LE SB0, 0x1 ;  /* 0x000080400000791a */ /* 0x000fc80000000000 */
.L_x_51:
        /* <DEDUP_REMOVED lines=45> */
.L_x_56:
[----:B------:R-:W-:Y:S05]  /*4440*/  BSYNC.RECONVERGENT B0 ;  /* 0x0000000000007941 */ /* 0x000fea0003800200 */
.L_x_55:
[----:B------:R-:W-:-:S04]  /*4450*/  DEPBAR.LE SB0, 0x1 ;  /* 0x000080400000791a */ /* 0x000fc80000000000 */
.L_x_54:
        /* <DEDUP_REMOVED lines=45> */
.L_x_59:
[----:B------:R-:W-:Y:S05]  /*4730*/  BSYNC.RECONVERGENT B0 ;  /* 0x0000000000007941 */ /* 0x000fea0003800200 */
.L_x_58:
[----:B------:R-:W-:-:S04]  /*4740*/  DEPBAR.LE SB0, 0x1 ;  /* 0x000080400000791a */ /* 0x000fc80000000000 */
.L_x_57:
[----:B------:R-:W-:Y:S01]  /*4750*/  BAR.SYNC.DEFER_BLOCKING 0x8, 0x80 ;  /* 0x0202000000007b1d */ /* 0x000fe20000010000 */
[----:B------:R-:W-:-:S05]  /*4760*/  VIADD R2, R2, 0x31870 ;  /* 0x0003187002027836 */ /* 0x000fca0000000000 */
[----:B------:R-:W-:Y:S01]  /*4770*/  PRMT R2, RZ, 0x654, R2 ;  /* 0x00000654ff027816 */ /* 0x000fe20000000002 */
[----:B--2---:R-:W1:Y:S01]  /*4780*/  LDTM.x8 R12, tmem[UR7+0xc0] ;  /* 0x0000c007000c79ee */ /* 0x004e6200081c0000 */
        /* <DEDUP_REMOVED lines=27> */
[----:B------:R-:W-:Y:S01]  /*4940*/  NOP ;  /* 0x0000000000007918 */ /* 0x000fe20000000000 */
[----:B------:R2:W-:Y:S01]  /*4950*/  SYNCS.ARRIVE.TRANS64.RED.A1T0 RZ, [R2+URZ], RZ ;  /* 0x000000ff02ff79a7 */ /* 0x0005e200081004ff */
        /* <DEDUP_REMOVED lines=16> */
.L_x_61:
[----:B------:R-:W-:Y:S05]  /*4a60*/  BSYNC.RECONVERGENT B0 ;  /* 0x0000000000007941 */ /* 0x000fea0003800200 */
.L_x_60:
[----:B------:R-:W-:Y:S02]  /*4a70*/  IADD3 R23, PT, PT, R23, 0x95, RZ ;  /* 0x0000009517177810 */ /* 0x000fe40007ffe0ff */
[----:B------:R-:W-:Y:S01]  /*4a80*/  IADD3 R29, PT, PT, R29, 0x95, RZ ;  /* 0x000000951d1d7810 */ /* 0x000fe20007ffe0ff */
[----:B------:R-:W-:Y:S06]  /*4a90*/  @P0 BRA `(.L_x_62) ;  /* 0xffffffe400800947 */ /* 0x000fec000383ffff */
.L_x_39:
[----:B------:R-:W-:-:S13]  /*4aa0*/  ISETP.NE.AND P0, PT, R3, 0x3, PT ;  /* 0x000000030300780c */ /* 0x000fda0003f05270 */
[----:B------:R-:W-:Y:S05]  /*4ab0*/  @P0 EXIT ;  /* 0x000000000000094d */ /* 0x000fea0003800000 */
[----:B------:R-:W-:Y:S05]  /*4ac0*/  WARPSYNC.ALL ;  /* 0x0000000000007948 */ /* 0x000fea0003800000 */
[----:B------:R-:W-:Y:S01]  /*4ad0*/  NOP ;  /* 0x0000000000007918 */ /* 0x000fe20000000000 */
[----:B------:R-:W1:Y:S01]  /*4ae0*/  S2UR UR5, SR_CgaCtaId ;  /* 0x00000000000579c3 */ /* 0x000e620000008800 */
[----:B------:R-:W-:Y:S02]  /*4af0*/  UMOV UR4, 0x50 ;  /* 0x0000005000047882 */ /* 0x000fe40000000000 */
[----:B-1----:R-:W-:-:S09]  /*4b00*/  ULEA UR5, UR5, UR4, 0x18 ;  /* 0x0000000405057291 */ /* 0x002fd2000f8ec0ff */
[----:B--2---:R-:W1:Y:S02]  /*4b10*/  LDS R2, [UR5] ;  /* 0x00000005ff027984 */ /* 0x004e640008000800 */
[----:B-1----:R-:W-:-:S04]  /*4b20*/  LOP3.LUT R0, R2, 0xffff, RZ, 0xc0, !PT ;  /* 0x0000ffff02007812 */ /* 0x002fc800078ec0ff */
[----:B------:R-:W-:-:S13]  /*4b30*/  ISETP.NE.AND P0, PT, R0, 0xffff, PT ;  /* 0x0000ffff0000780c */ /* 0x000fda0003f05270 */
[----:B------:R-:W-:Y:S05]  /*4b40*/  @P0 BRA `(.L_x_63) ;  /* 0x0000000000480947 */ /* 0x000fea0003800000 */
[----:B------:R-:W-:-:S04]  /*4b50*/  SHF.R.U32.HI R0, RZ, 0x10, R2 ;  /* 0x00000010ff007819 */ /* 0x000fc80000011602 */
[----:B------:R-:W-:-:S04]  /*4b60*/  LOP3.LUT R0, R0, 0x1, RZ, 0xc0, !PT ;  /* 0x0000000100007812 */ /* 0x000fc800078ec0ff */
[----:B------:R-:W-:-:S13]  /*4b70*/  ISETP.NE.AND P0, PT, R0, 0x1, PT ;  /* 0x000000010000780c */ /* 0x000fda0003f05270 */
[----:B------:R-:W-:Y:S05]  /*4b80*/  @P0 BRA `(.L_x_64) ;  /* 0x00000000002c0947 */ /* 0x000fea0003800000 */
[----:B------:R-:W1:Y:S01]  /*4b90*/  S2R R0, SR_LANEID ;  /* 0x0000000000007919 */ /* 0x000e620000000000 */
[----:B------:R-:W-:Y:S01]  /*4ba0*/  IMAD.MOV.U32 R2, RZ, RZ, -0x20000 ;  /* 0xfffe0000ff027424 */ /* 0x000fe200078e00ff */
[----:B------:R-:W-:Y:S02]  /*4bb0*/  VOTEU.ANY UR6, UPT, PT ;  /* 0x0000000000067886 */ /* 0x000fe400038e0100 */
[----:B------:R-:W-:Y:S01]  /*4bc0*/  UFLO.U32 UR6, UR6 ;  /* 0x00000006000672bd */ /* 0x000fe200080e0000 */
[----:B------:R-:W2:Y:S05]  /*4bd0*/  REDUX UR4, R2 ;  /* 0x00000000020473c4 */ /* 0x000eaa0000000000 */
[----:B-1----:R-:W-:-:S02]  /*4be0*/  ISETP.EQ.U32.AND P0, PT, R0, UR6, PT ;  /* 0x0000000600007c0c */ /* 0x002fc4000bf02070 */
[----:B--2---:R-:W-:Y:S01]  /*4bf0*/  MOV R0, UR4 ;  /* 0x0000000400007c02 */ /* 0x004fe20008000f00 */
[----:B------:R-:W-:-:S05]  /*4c00*/  UMOV UR4, 0xfffe0000 ;  /* 0xfffe000000047882 */ /* 0x000fca0000000000 */
[----:B------:R1:W-:Y:S05]  /*4c10*/  UTCATOMSWS.AND URZ, UR4 ;  /* 0x0000000400ff79e3 */ /* 0x0003ea0008000000 */
[----:B------:R1:W-:Y:S01]  /*4c20*/  @P0 ATOMS.AND RZ, [UR5], R0 ;  /* 0x00000000ffff098c */ /* 0x0003e2000a800005 */
[----:B------:R-:W-:Y:S05]  /*4c30*/  BRA `(.L_x_65) ;  /* 0x0000000000147947 */ /* 0x000fea0003800000 */
.L_x_64:
[----:B------:R-:W-:Y:S02]  /*4c40*/  MOV R2, 0x4c60 ;  /* 0x00004c6000027802 */ /* 0x000fe40000000f00 */
[----:B------:R-:W-:Y:S05]  /*4c50*/  CALL.REL.NOINC `($__internal_0_$__cuda_sm10x_tcgen05_guardrail_trap_col_being_dealloced_not_returned_by_alloc) ;  /* 0x0000000400ec7944 */ /* 0x000fea0003c00000 */
[----:B------:R-:W-:Y:S05]  /*4c60*/  BRA `(.L_x_65) ;  /* 0x0000000000087947 */ /* 0x000fea0003800000 */
.L_x_63:
[----:B------:R-:W-:Y:S02]  /*4c70*/  MOV R2, 0x4c90 ;  /* 0x00004c9000027802 */ /* 0x000fe40000000f00 */
[----:B------:R-:W-:Y:S05]  /*4c80*/  CALL.REL.NOINC `($__internal_2_$__cuda_sm10x_tcgen05_guardrail_trap_unallocated_columns_being_dealloced) ;  /* 0x0000000400f87944 */ /* 0x000fea0003c00000 */
.L_x_65:
[----:B------:R-:W-:Y:S01]  /*4c90*/  NOP ;  /* 0x0000000000007918 */ /* 0x000fe20000000000 */
[----:B-1----:R-:W-:Y:S05]  /*4ca0*/  EXIT ;  /* 0x000000000000794d */ /* 0x002fea0003800000 */
.L_x_14:
[----:B------:R-:W-:-:S07]  /*4cb0*/  MOV R4, R5 ;  /* 0x0000000500047202 */ /* 0x000fce0000000f00 */
.L_x_66:
[----:B-1----:R1:W2:Y:S02]  /*4cc0*/  SYNCS.PHASECHK.TRANS64.TRYWAIT P0, [R2+URZ+0x31800], R5 ;  /* 0x03180005020075a7 */ /* 0x0022a400080011ff */
[----:B--2---:R-:W-:Y:S05]  /*4cd0*/  @!P0 NANOSLEEP.SYNCS 0x989680 ;  /* 0x009896800000895d */ /* 0x004fea0003900000 */
[----:B------:R-:W2:Y:S02]  /*4ce0*/  @!P0 SYNCS.PHASECHK.TRANS64 P0, [R2+URZ+0x31800], R5 ;  /* 0x03180005020085a7 */ /* 0x000ea400080010ff */
[----:B--2---:R-:W-:Y:S05]  /*4cf0*/  @!P0 BRA `(.L_x_66) ;  /* 0xfffffffc00f08947 */ /* 0x004fea000383ffff */
[----:B------:R-:W-:Y:S05]  /*4d00*/  BRA `(.L_x_67) ;  /* 0xffffffbc004c7947 */ /* 0x000fea000383ffff */
.L_x_18:
[----:B------:R-:W-:Y:S02]  /*4d10*/  MOV R10, UR10 ;  /* 0x0000000a000a7c02 */ /* 0x000fe40008000f00 */
[----:B------:R-:W-:Y:S02]  /*4d20*/  MOV R11, UR10 ;  /* 0x0000000a000b7c02 */ /* 0x000fe40008000f00 */
[----:B------:R-:W-:-:S07]  /*4d30*/  MOV R0, UR9 ;  /* 0x0000000900007c02 */ /* 0x000fce0008000f00 */
.L_x_68:
[----:B-1----:R1:W2:Y:S02]  /*4d40*/  SYNCS.PHASECHK.TRANS64.TRYWAIT P0, [R0+URZ+0x31870], R11 ;  /* 0x0318700b000075a7 */ /* 0x0022a400080011ff */
[----:B--2---:R-:W-:Y:S05]  /*4d50*/  @!P0 NANOSLEEP.SYNCS 0x989680 ;  /* 0x009896800000895d */ /* 0x004fea0003900000 */
[----:B------:R-:W2:Y:S02]  /*4d60*/  @!P0 SYNCS.PHASECHK.TRANS64 P0, [R0+URZ+0x31870], R11 ;  /* 0x0318700b000085a7 */ /* 0x000ea400080010ff */
[----:B--2---:R-:W-:Y:S05]  /*4d70*/  @!P0 BRA `(.L_x_68) ;  /* 0xfffffffc00f08947 */ /* 0x004fea000383ffff */
[----:B------:R-:W-:Y:S05]  /*4d80*/  BRA `(.L_x_69) ;  /* 0xffffffc000dc7947 */ /* 0x000fea000383ffff */
.L_x_19:
[----:B------:R-:W-:Y:S02]  /*4d90*/  MOV R2, UR13 ;  /* 0x0000000d00027c02 */ /* 0x000fe40008000f00 */
[----:B------:R-:W-:Y:S07]  /*4da0*/  MOV R10, R11 ;  /* 0x0000000b000a7202 */ /* 0x000fee0000000f00 */
.L_x_70:
[----:B-1----:R1:W2:Y:S02]  /*4db0*/  SYNCS.PHASECHK.TRANS64.TRYWAIT P0, [R2+URZ+0x31840], R11 ;  /* 0x0318400b020075a7 */ /* 0x0022a400080011ff */
[----:B--2---:R-:W-:Y:S05]  /*4dc0*/  @!P0 NANOSLEEP.SYNCS 0x989680 ;  /* 0x009896800000895d */ /* 0x004fea0003900000 */
[----:B------:R-:W2:Y:S02]  /*4dd0*/  @!P0 SYNCS.PHASECHK.TRANS64 P0, [R2+URZ+0x31840], R11 ;  /* 0x0318400b020085a7 */ /* 0x000ea400080010ff */
[----:B--2---:R-:W-:Y:S05]  /*4de0*/  @!P0 BRA `(.L_x_70) ;  /* 0xfffffffc00f08947 */ /* 0x004fea000383ffff */
[----:B------:R-:W-:Y:S05]  /*4df0*/  BRA `(.L_x_71) ;  /* 0xffffffc000e87947 */ /* 0x000fea000383ffff */
.L_x_21:
[----:B------:R-:W-:Y:S02]  /*4e00*/  MOV R0, UR9 ;  /* 0x0000000900007c02 */ /* 0x000fe40008000f00 */
[----:B------:R-:W-:Y:S07]  /*4e10*/  MOV R12, R13 ;  /* 0x0000000d000c7202 */ /* 0x000fee0000000f00 */
.L_x_72:
[----:B-1----:R1:W2:Y:S02]  /*4e20*/  SYNCS.PHASECHK.TRANS64.TRYWAIT P0, [R0+URZ+0x31840], R13 ;  /* 0x0318400d000075a7 */ /* 0x0022a400080011ff */
[----:B--2---:R-:W-:Y:S05]  /*4e30*/  @!P0 NANOSLEEP.SYNCS 0x989680 ;  /* 0x009896800000895d */ /* 0x004fea0003900000 */
[----:B------:R-:W2:Y:S02]  /*4e40*/  @!P0 SYNCS.PHASECHK.TRANS64 P0, [R0+URZ+0x31840], R13 ;  /* 0x0318400d000085a7 */ /* 0x000ea400080010ff */
[----:B--2---:R-:W-:Y:S05]  /*4e50*/  @!P0 BRA `(.L_x_72) ;  /* 0xfffffffc00f08947 */ /* 0x004fea000383ffff */
[----:B------:R-:W-:Y:S05]  /*4e60*/  BRA `(.L_x_73) ;  /* 0xffffffc400c07947 */ /* 0x000fea000383ffff */
.L_x_25:
[-C--:B------:R-:W-:Y:S02]  /*4e70*/  MOV R14, R3.reuse ;  /* 0x00000003000e7202 */ /* 0x080fe40000000f00 */
[----:B------:R-:W-:-:S07]  /*4e80*/  MOV R15, R3 ;  /* 0x00000003000f7202 */ /* 0x000fce0000000f00 */
.L_x_74:
[----:B-1----:R1:W2:Y:S02]  /*4e90*/  SYNCS.PHASECHK.TRANS64.TRYWAIT P0, [R0+URZ+0x31820], R15 ;  /* 0x0318200f000075a7 */ /* 0x0022a400080011ff */
[----:B--2---:R-:W-:Y:S05]  /*4ea0*/  @!P0 NANOSLEEP.SYNCS 0x989680 ;  /* 0x009896800000895d */ /* 0x004fea0003900000 */
[----:B------:R-:W2:Y:S02]  /*4eb0*/  @!P0 SYNCS.PHASECHK.TRANS64 P0, [R0+URZ+0x31820], R15 ;  /* 0x0318200f000085a7 */ /* 0x000ea400080010ff */
[----:B--2---:R-:W-:Y:S05]  /*4ec0*/  @!P0 BRA `(.L_x_74) ;  /* 0xfffffffc00f08947 */ /* 0x004fea000383ffff */
[----:B------:R-:W-:Y:S05]  /*4ed0*/  BRA `(.L_x_75) ;  /* 0xffffffcc006c7947 */ /* 0x000fea000383ffff */
.L_x_26:
[-C--:B------:R-:W-:Y:S02]  /*4ee0*/  MOV R14, R3.reuse ;  /* 0x00000003000e7202 */ /* 0x080fe40000000f00 */
[----:B-1----:R-:W-:-:S07]  /*4ef0*/  MOV R15, R3 ;  /* 0x00000003000f7202 */ /* 0x002fce0000000f00 */
.L_x_76:
[----:B-1----:R1:W2:Y:S02]  /*4f00*/  SYNCS.PHASECHK.TRANS64.TRYWAIT P0, [R0+URZ+0x31828], R15 ;  /* 0x0318280f000075a7 */ /* 0x0022a400080011ff */
[----:B--2---:R-:W-:Y:S05]  /*4f10*/  @!P0 NANOSLEEP.SYNCS 0x989680 ;  /* 0x009896800000895d */ /* 0x004fea0003900000 */
[----:B------:R-:W2:Y:S02]  /*4f20*/  @!P0 SYNCS.PHASECHK.TRANS64 P0, [R0+URZ+0x31828], R15 ;  /* 0x0318280f000085a7 */ /* 0x000ea400080010ff */
[----:B--2---:R-:W-:Y:S05]  /*4f30*/  @!P0 BRA `(.L_x_76) ;  /* 0xfffffffc00f08947 */ /* 0x004fea000383ffff */
[----:B------:R-:W-:Y:S05]  /*4f40*/  BRA `(.L_x_77) ;  /* 0xffffffcc00e47947 */ /* 0x000fea000383ffff */
.L_x_27:
[-C--:B------:R-:W-:Y:S02]  /*4f50*/  MOV R14, R3.reuse ;  /* 0x00000003000e7202 */ /* 0x080fe40000000f00 */
[----:B-1----:R-:W-:-:S07]  /*4f60*/  MOV R15, R3 ;  /* 0x00000003000f7202 */ /* 0x002fce0000000f00 */
.L_x_78:
[----:B-1----:R1:W2:Y:S02]  /*4f70*/  SYNCS.PHASECHK.TRANS64.TRYWAIT P0, [R0+URZ+0x31830], R15 ;  /* 0x0318300f000075a7 */ /* 0x0022a400080011ff */
[----:B--2---:R-:W-:Y:S05]  /*4f80*/  @!P0 NANOSLEEP.SYNCS 0x989680 ;  /* 0x009896800000895d */ /* 0x004fea0003900000 */
[----:B------:R-:W2:Y:S02]  /*4f90*/  @!P0 SYNCS.PHASECHK.TRANS64 P0, [R0+URZ+0x31830], R15 ;  /* 0x0318300f000085a7 */ /* 0x000ea400080010ff */
[----:B--2---:R-:W-:Y:S05]  /*4fa0*/  @!P0 BRA `(.L_x_78) ;  /* 0xfffffffc00f08947 */ /* 0x004fea000383ffff */
[----:B------:R-:W-:Y:S05]  /*4fb0*/  BRA `(.L_x_79) ;  /* 0xffffffd000247947 */ /* 0x000fea000383ffff */
.L_x_28:
[-C--:B------:R-:W-:Y:S02]  /*4fc0*/  MOV R38, R3.reuse ;  /* 0x0000000300267202 */ /* 0x080fe40000000f00 */
[----:B------:R-:W-:-:S07]  /*4fd0*/  MOV R39, R3 ;  /* 0x0000000300277202 */ /* 0x000fce0000000f00 */
.L_x_80:
[----:B-1----:R1:W2:Y:S02]  /*4fe0*/  SYNCS.PHASECHK.TRANS64.TRYWAIT P0, [R0+URZ+0x31838], R39 ;  /* 0x03183827000075a7 */ /* 0x0022a400080011ff */
[----:B--2---:R-:W-:Y:S05]  /*4ff0*/  @!P0 NANOSLEEP.SYNCS 0x989680 ;  /* 0x009896800000895d */ /* 0x004fea0003900000 */
[----:B------:R-:W2:Y:S02]  /*5000*/  @!P0 SYNCS.PHASECHK.TRANS64 P0, [R0+URZ+0x31838], R39 ;  /* 0x03183827000085a7 */ /* 0x000ea400080010ff */
[----:B--2---:R-:W-:Y:S05]  /*5010*/  @!P0 BRA `(.L_x_80) ;  /* 0xfffffffc00f08947 */ /* 0x004fea000383ffff */
[----:B------:R-:W-:Y:S05]  /*5020*/  BRA `(.L_x_81) ;  /* 0xffffffd000607947 */ /* 0x000fea000383ffff */
.L_x_29:
[-C--:B------:R-:W-:Y:S02]  /*5030*/  MOV R38, R27.reuse ;  /* 0x0000001b00267202 */ /* 0x080fe40000000f00 */
[----:B-1----:R-:W-:-:S07]  /*5040*/  MOV R39, R27 ;  /* 0x0000001b00277202 */ /* 0x002fce0000000f00 */
.L_x_82:
[----:B-1----:R1:W2:Y:S02]  /*5050*/  SYNCS.PHASECHK.TRANS64.TRYWAIT P0, [R0+URZ+0x31820], R39 ;  /* 0x03182027000075a7 */ /* 0x0022a400080011ff */
[----:B--2---:R-:W-:Y:S05]  /*5060*/  @!P0 NANOSLEEP.SYNCS 0x989680 ;  /* 0x009896800000895d */ /* 0x004fea0003900000 */
[----:B------:R-:W2:Y:S02]  /*5070*/  @!P0 SYNCS.PHASECHK.TRANS64 P0, [R0+URZ+0x31820], R39 ;  /* 0x03182027000085a7 */ /* 0x000ea400080010ff */
[----:B--2---:R-:W-:Y:S05]  /*5080*/  @!P0 BRA `(.L_x_82) ;  /* 0xfffffffc00f08947 */ /* 0x004fea000383ffff */
[----:B------:R-:W-:Y:S05]  /*5090*/  BRA `(.L_x_83) ;  /* 0xffffffd000987947 */ /* 0x000fea000383ffff */
.L_x_30:
[-C--:B------:R-:W-:Y:S02]  /*50a0*/  MOV R38, R27.reuse ;  /* 0x0000001b00267202 */ /* 0x080fe40000000f00 */
[----:B-1----:R-:W-:-:S07]  /*50b0*/  MOV R39, R27 ;  /* 0x0000001b00277202 */ /* 0x002fce0000000f00 */
.L_x_84:
[----:B-1----:R1:W2:Y:S02]  /*50c0*/  SYNCS.PHASECHK.TRANS64.TRYWAIT P0, [R0+URZ+0x31828], R39 ;  /* 0x03182827000075a7 */ /* 0x0022a400080011ff */
[----:B--2---:R-:W-:Y:S05]  /*50d0*/  @!P0 NANOSLEEP.SYNCS 0x989680 ;  /* 0x009896800000895d */ /* 0x004fea0003900000 */
[----:B------:R-:W2:Y:S02]  /*50e0*/  @!P0 SYNCS.PHASECHK.TRANS64 P0, [R0+URZ+0x31828], R39 ;  /* 0x03182827000085a7 */ /* 0x000ea400080010ff */
[----:B--2---:R-:W-:Y:S05]  /*50f0*/  @!P0 BRA `(.L_x_84) ;  /* 0xfffffffc00f08947 */ /* 0x004fea000383ffff */
[----:B------:R-:W-:Y:S05]  /*5100*/  BRA `(.L_x_85) ;  /* 0xffffffd400007947 */ /* 0x000fea000383ffff */
.L_x_31:
[-C--:B------:R-:W-:Y:S02]  /*5110*/  MOV R38, R27.reuse ;  /* 0x0000001b00267202 */ /* 0x080fe40000000f00 */
[----:B-1----:R-:W-:-:S07]  /*5120*/  MOV R39, R27 ;  /* 0x0000001b00277202 */ /* 0x002fce0000000f00 */
.L_x_86:
[----:B-1----:R1:W2:Y:S02]  /*5130*/  SYNCS.PHASECHK.TRANS64.TRYWAIT P0, [R0+URZ+0x31830], R39 ;  /* 0x03183027000075a7 */ /* 0x0022a400080011ff */
[----:B--2---:R-:W-:Y:S05]  /*5140*/  @!P0 NANOSLEEP.SYNCS 0x989680 ;  /* 0x009896800000895d */ /* 0x004fea0003900000 */
[----:B------:R-:W2:Y:S02]  /*5150*/  @!P0 SYNCS.PHASECHK.TRANS64 P0, [R0+URZ+0x31830], R39 ;  /* 0x03183027000085a7 */ /* 0x000ea400080010ff */
[----:B--2---:R-:W-:Y:S05]  /*5160*/  @!P0 BRA `(.L_x_86) ;  /* 0xfffffffc00f08947 */ /* 0x004fea000383ffff */
[----:B------:R-:W-:Y:S05]  /*5170*/  BRA `(.L_x_87) ;  /* 0xffffffd400307947 */ /* 0x000fea000383ffff */
.L_x_32:
[-C--:B------:R-:W-:Y:S02]  /*5180*/  MOV R38, R27.reuse ;  /* 0x0000001b00267202 */ /* 0x080fe40000000f00 */
[----:B-1----:R-:W-:-:S07]  /*5190*/  MOV R39, R27 ;  /* 0x0000001b00277202 */ /* 0x002fce0000000f00 */
.L_x_88:
[----:B-1----:R1:W2:Y:S02]  /*51a0*/  SYNCS.PHASECHK.TRANS64.TRYWAIT P0, [R0+URZ+0x31838], R39 ;  /* 0x03183827000075a7 */ /* 0x0022a400080011ff */
[----:B--2---:R-:W-:Y:S05]  /*51b0*/  @!P0 NANOSLEEP.SYNCS 0x989680 ;  /* 0x009896800000895d */ /* 0x004fea0003900000 */
[----:B------:R-:W2:Y:S02]  /*51c0*/  @!P0 SYNCS.PHASECHK.TRANS64 P0, [R0+URZ+0x31838], R39 ;  /* 0x03183827000085a7 */ /* 0x000ea400080010ff */
[----:B--2---:R-:W-:Y:S05]  /*51d0*/  @!P0 BRA `(.L_x_88) ;  /* 0xfffffffc00f08947 */ /* 0x004fea000383ffff */
[----:B------:R-:W-:Y:S05]  /*51e0*/  BRA `(.L_x_89) ;  /* 0xffffffd400607947 */ /* 0x000fea000383ffff */
.L_x_33:
[-C--:B------:R-:W-:Y:S02]  /*51f0*/  MOV R38, R3.reuse ;  /* 0x0000000300267202 */ /* 0x080fe40000000f00 */
[----:B-1----:R-:W-:-:S07]  /*5200*/  MOV R39, R3 ;  /* 0x0000000300277202 */ /* 0x002fce0000000f00 */
.L_x_90:
[----:B-1----:R1:W2:Y:S02]  /*5210*/  SYNCS.PHASECHK.TRANS64.TRYWAIT P0, [R0+URZ+0x31820], R39 ;  /* 0x03182027000075a7 */ /* 0x0022a400080011ff */
[----:B--2---:R-:W-:Y:S05]  /*5220*/  @!P0 NANOSLEEP.SYNCS 0x989680 ;  /* 0x009896800000895d */ /* 0x004fea0003900000 */
[----:B------:R-:W2:Y:S02]  /*5230*/  @!P0 SYNCS.PHASECHK.TRANS64 P0, [R0+URZ+0x31820], R39 ;  /* 0x03182027000085a7 */ /* 0x000ea400080010ff */
[----:B--2---:R-:W-:Y:S05]  /*5240*/  @!P0 BRA `(.L_x_90) ;  /* 0xfffffffc00f08947 */ /* 0x004fea000383ffff */
[----:B------:R-:W-:Y:S05]  /*5250*/  BRA `(.L_x_91) ;  /* 0xffffffd400907947 */ /* 0x000fea000383ffff */
.L_x_34:
[-C--:B------:R-:W-:Y:S02]  /*5260*/  MOV R6, R3.reuse ;  /* 0x0000000300067202 */ /* 0x080fe40000000f00 */
[----:B------:R-:W-:-:S07]  /*5270*/  MOV R7, R3 ;  /* 0x0000000300077202 */ /* 0x000fce0000000f00 */
.L_x_92:
[----:B--2---:R2:W3:Y:S02]  /*5280*/  SYNCS.PHASECHK.TRANS64.TRYWAIT P0, [R0+URZ+0x31828], R7 ;  /* 0x03182807000075a7 */ /* 0x0044e400080011ff */
[----:B---3--:R-:W-:Y:S05]  /*5290*/  @!P0 NANOSLEEP.SYNCS 0x989680 ;  /* 0x009896800000895d */ /* 0x008fea0003900000 */
[----:B------:R-:W3:Y:S02]  /*52a0*/  @!P0 SYNCS.PHASECHK.TRANS64 P0, [R0+URZ+0x31828], R7 ;  /* 0x03182807000085a7 */ /* 0x000ee400080010ff */
[----:B---3--:R-:W-:Y:S05]  /*52b0*/  @!P0 BRA `(.L_x_92) ;  /* 0xfffffffc00f08947 */ /* 0x008fea000383ffff */
[----:B------:R-:W-:Y:S05]  /*52c0*/  BRA `(.L_x_93) ;  /* 0xffffffd400f87947 */ /* 0x000fea000383ffff */
.L_x_35:
[-C--:B------:R-:W-:Y:S02]  /*52d0*/  MOV R6, R3.reuse ;  /* 0x0000000300067202 */ /* 0x080fe40000000f00 */
[----:B--2---:R-:W-:-:S07]  /*52e0*/  MOV R7, R3 ;  /* 0x0000000300077202 */ /* 0x004fce0000000f00 */
.L_x_94:
[----:B--2---:R2:W3:Y:S02]  /*52f0*/  SYNCS.PHASECHK.TRANS64.TRYWAIT P0, [R0+URZ+0x31830], R7 ;  /* 0x03183007000075a7 */ /* 0x0044e400080011ff */
[----:B---3--:R-:W-:Y:S05]  /*5300*/  @!P0 NANOSLEEP.SYNCS 0x989680 ;  /* 0x009896800000895d */ /* 0x008fea0003900000 */
[----:B------:R-:W3:Y:S02]  /*5310*/  @!P0 SYNCS.PHASECHK.TRANS64 P0, [R0+URZ+0x31830], R7 ;  /* 0x03183007000085a7 */ /* 0x000ee400080010ff */
[----:B---3--:R-:W-:Y:S05]  /*5320*/  @!P0 BRA `(.L_x_94) ;  /* 0xfffffffc00f08947 */ /* 0x008fea000383ffff */
[----:B------:R-:W-:Y:S05]  /*5330*/  BRA `(.L_x_95) ;  /* 0xffffffd800287947 */ /* 0x000fea000383ffff */
.L_x_36:
[-C--:B------:R-:W-:Y:S02]  /*5340*/  MOV R6, R3.reuse ;  /* 0x0000000300067202 */ /* 0x080fe40000000f00 */
[----:B--2---:R-:W-:-:S07]  /*5350*/  MOV R7, R3 ;  /* 0x0000000300077202 */ /* 0x004fce0000000f00 */
.L_x_96:
[----:B--2---:R2:W3:Y:S02]  /*5360*/  SYNCS.PHASECHK.TRANS64.TRYWAIT P0, [R0+URZ+0x31838], R7 ;  /* 0x03183807000075a7 */ /* 0x0044e400080011ff */
[----:B---3--:R-:W-:Y:S05]  /*5370*/  @!P0 NANOSLEEP.SYNCS 0x989680 ;  /* 0x009896800000895d */ /* 0x008fea0003900000 */
[----:B------:R-:W3:Y:S02]  /*5380*/  @!P0 SYNCS.PHASECHK.TRANS64 P0, [R0+URZ+0x31838], R7 ;  /* 0x03183807000085a7 */ /* 0x000ee400080010ff */
[----:B---3--:R-:W-:Y:S05]  /*5390*/  @!P0 BRA `(.L_x_96) ;  /* 0xfffffffc00f08947 */ /* 0x008fea000383ffff */
[----:B------:R-:W-:Y:S05]  /*53a0*/  BRA `(.L_x_97) ;  /* 0xffffffd800587947 */ /* 0x000fea000383ffff */
.L_x_40:
[----:B------:R-:W-:-:S07]  /*53b0*/  MOV R4, R5 ;  /* 0x0000000500047202 */ /* 0x000fce0000000f00 */
.L_x_98:
[----:B-1----:R1:W2:Y:S02]  /*53c0*/  SYNCS.PHASECHK.TRANS64.TRYWAIT P2, [R2+URZ+0x31860], R5 ;  /* 0x03186005020075a7 */ /* 0x0022a400080411ff */
[----:B--2---:R-:W-:Y:S05]  /*53d0*/  @!P2 NANOSLEEP.SYNCS 0x989680 ;  /* 0x009896800000a95d */ /* 0x004fea0003900000 */
[----:B------:R-:W2:Y:S02]  /*53e0*/  @!P2 SYNCS.PHASECHK.TRANS64 P2, [R2+URZ+0x31860], R5 ;  /* 0x031860050200a5a7 */ /* 0x000ea400080410ff */
[----:B--2---:R-:W-:Y:S05]  /*53f0*/  @!P2 BRA `(.L_x_98) ;  /* 0xfffffffc00f0a947 */ /* 0x004fea000383ffff */
[----:B------:R-:W-:Y:S05]  /*5400*/  BRA `(.L_x_99) ;  /* 0xffffffdc00747947 */ /* 0x000fea000383ffff */
        .weak           $__internal_0_$__cuda_sm10x_tcgen05_guardrail_trap_col_being_dealloced_not_returned_by_alloc
        .type           $__internal_0_$__cuda_sm10x_tcgen05_guardrail_trap_col_being_dealloced_not_returned_by_alloc,@function
        .size           $__internal_0_$__cuda_sm10x_tcgen05_guardrail_trap_col_being_dealloced_not_returned_by_alloc,($__internal_1_$__cuda_sm10x_tcgen05_guardrail_trap_phase_invalid_during_alloc - $__internal_0_$__cuda_sm10x_tcgen05_guardrail_trap_col_being_dealloced_not_returned_by_alloc)
$__internal_0_$__cuda_sm10x_tcgen05_guardrail_trap_col_being_dealloced_not_returned_by_alloc:
[----:B------:R-:W-:Y:S05]  /*5410*/  BPT.TRAP 0x1 ;  /* 0x000000040000795c */ /* 0x000fea0000300000 */
[----:B------:R-:W-:-:S04]  /*5420*/  HFMA2 R3, -RZ, RZ, 0, 0 ;  /* 0x00000000ff037431 */ /* 0x000fc800000001ff */
[----:B------:R-:W-:Y:S05]  /*5430*/  RET.REL.NODEC R2 `(_ZN9deep_gemm24sm100_fp8_gemm_1d1d_implILN4cute4UMMA5MajorE0ELS3_0ELj0ELj24576ELj1536ELj128ELj224ELj128ELj1ELj128ELj128ELj64ELj4ELj128ELj128ELj1ELb0ELj149ELNS_8GemmTypeE0ELb0EN7cutlass10bfloat16_tENS_16EpilogueIdentityEEEvPijjj14CUtensorMap_stS9_S9_S9_S9_) ;  /* 0xffffffa802f07950 */ /* 0x000fea0003c3ffff */
        .weak           $__internal_1_$__cuda_sm10x_tcgen05_guardrail_trap_phase_invalid_during_alloc
        .type           $__internal_1_$__cuda_sm10x_tcgen05_guardrail_trap_phase_invalid_during_alloc,@function
        .size           $__internal_1_$__cuda_sm10x_tcgen05_guardrail_trap_phase_invalid_during_alloc,($__internal_2_$__cuda_sm10x_tcgen05_guardrail_trap_unallocated_columns_being_dealloced - $__internal_1_$__cuda_sm10x_tcgen05_guardrail_trap_phase_invalid_during_alloc)
$__internal_1_$__cuda_sm10x_tcgen05_guardrail_trap_phase_invalid_during_alloc:
[----:B------:R-:W-:Y:S05]  /*5440*/  BPT.TRAP 0x1 ;  /* 0x000000040000795c */ /* 0x000fea0000300000 */
[----:B------:R-:W-:-:S04]  /*5450*/  MOV R5, 0x0 ;  /* 0x0000000000057802 */ /* 0x000fc80000000f00 */
[----:B------:R-:W-:Y:S05]  /*5460*/  RET.REL.NODEC R4 `(_ZN9deep_gemm24sm100_fp8_gemm_1d1d_implILN4cute4UMMA5MajorE0ELS3_0ELj0ELj24576ELj1536ELj128ELj224ELj128ELj1ELj128ELj128ELj64ELj4ELj128ELj128ELj1ELb0ELj149ELNS_8GemmTypeE0ELb0EN7cutlass10bfloat16_tENS_16EpilogueIdentityEEEvPijjj14CUtensorMap_stS9_S9_S9_S9_) ;  /* 0xffffffa804e47950 */ /* 0x000fea0003c3ffff */
        .weak           $__internal_2_$__cuda_sm10x_tcgen05_guardrail_trap_unallocated_columns_being_dealloced
        .type           $__internal_2_$__cuda_sm10x_tcgen05_guardrail_trap_unallocated_columns_being_dealloced,@function
        .size           $__internal_2_$__cuda_sm10x_tcgen05_guardrail_trap_unallocated_columns_being_dealloced,($__internal_3_$__cuda_sm20_div_u16 - $__internal_2_$__cuda_sm10x_tcgen05_guardrail_trap_unallocated_columns_being_dealloced)
$__internal_2_$__cuda_sm10x_tcgen05_guardrail_trap_unallocated_columns_being_dealloced:
[----:B------:R-:W-:Y:S05]  /*5470*/  BPT.TRAP 0x1 ;  /* 0x000000040000795c */ /* 0x000fea0000300000 */
[----:B------:R-:W-:-:S04]  /*5480*/  HFMA2 R3, -RZ, RZ, 0, 0 ;  /* 0x00000000ff037431 */ /* 0x000fc800000001ff */
[----:B------:R-:W-:Y:S05]  /*5490*/  RET.REL.NODEC R2 `(_ZN9deep_gemm24sm100_fp8_gemm_1d1d_implILN4cute4UMMA5MajorE0ELS3_0ELj0ELj24576ELj1536ELj128ELj224ELj128ELj1ELj128ELj128ELj64ELj4ELj128ELj128ELj1ELb0ELj149ELNS_8GemmTypeE0ELb0EN7cutlass10bfloat16_tENS_16EpilogueIdentityEEEvPijjj14CUtensorMap_stS9_S9_S9_S9_) ;  /* 0xffffffa802d87950 */ /* 0x000fea0003c3ffff */
        .weak           $__internal_3_$__cuda_sm20_div_u16
        .type           $__internal_3_$__cuda_sm20_div_u16,@function
        .size           $__internal_3_$__cuda_sm20_div_u16,(.L_x_104 - $__internal_3_$__cuda_sm20_div_u16)
$__internal_3_$__cuda_sm20_div_u16:
[----:B------:R-:W1:Y:S01]  /*54a0*/  I2F.U16 R12, R35 ;  /* 0x00000023000c7306 */ /* 0x000e620000101000 */
[----:B------:R-:W-:-:S07]  /*54b0*/  IMAD.MOV.U32 R7, RZ, RZ, 0x4b800000 ;  /* 0x4b800000ff077424 */ /* 0x000fce00078e00ff */
[----:B------:R-:W-:Y:S01]  /*54c0*/  I2F.U16.RZ R11, R11 ;  /* 0x0000000b000b7306 */ /* 0x000fe2000010d000 */
[C---:B-1----:R-:W-:Y:S02]  /*54d0*/  FSETP.GEU.AND P1, PT, |R12|.reuse, 1.175494350822287508e-38, PT ;  /* 0x008000000c00780b */ /* 0x042fe40003f2e200 */
[----:B------:R-:W-:Y:S02]  /*54e0*/  FSETP.GT.AND P2, PT, |R12|, 8.50705917302346158658e+37, PT ;  /* 0x7e8000000c00780b */ /* 0x000fe40003f44200 */
[----:B------:R-:W-:Y:S02]  /*54f0*/  FSEL R7, R7, 1, !P1 ;  /* 0x3f80000007077808 */ /* 0x000fe40004800000 */
[----:B------:R-:W-:Y:S02]  /*5500*/  ISETP.NE.U32.AND P1, PT, R35, RZ, PT ;  /* 0x000000ff2300720c */ /* 0x000fe40003f25070 */
[----:B------:R-:W-:-:S05]  /*5510*/  FSEL R7, R7, 0.25, !P2 ;  /* 0x3e80000007077808 */ /* 0x000fca0005000000 */
[----:B------:R-:W-:-:S06]  /*5520*/  FMUL R12, R12, R7 ;  /* 0x000000070c0c7220 */ /* 0x000fcc0000400000 */
[----:B------:R-:W1:Y:S02]  /*5530*/  MUFU.RCP R12, R12 ;  /* 0x0000000c000c7308 */ /* 0x000e640000001000 */
[----:B-1----:R-:W-:Y:S01]  /*5540*/  FMUL R14, R7, R12 ;  /* 0x0000000c070e7220 */ /* 0x002fe20000400000 */
[----:B------:R-:W-:-:S03]  /*5550*/  IMAD.MOV.U32 R7, RZ, RZ, 0x0 ;  /* 0x00000000ff077424 */ /* 0x000fc600078e00ff */
[----:B------:R-:W-:-:S04]  /*5560*/  VIADD R14, R14, 0x2 ;  /* 0x000000020e0e7836 */ /* 0x000fc80000000000 */
[----:B------:R-:W-:-:S04]  /*5570*/  FMUL.RZ R14, R11, R14 ;  /* 0x0000000e0b0e7220 */ /* 0x000fc8000040c000 */
[----:B------:R-:W1:Y:S02]  /*5580*/  F2I.U32.TRUNC.NTZ R36, R14 ;  /* 0x0000000e00247305 */ /* 0x000e64000020f000 */
[----:B-1----:R-:W-:Y:S02]  /*5590*/  LOP3.LUT R36, R36, 0xffff, RZ, 0xc0, !PT ;  /* 0x0000ffff24247812 */ /* 0x002fe400078ec0ff */
[----:B------:R-:W-:Y:S01]  /*55a0*/  @!P1 MOV R36, 0xffffffff ;  /* 0xffffffff00249802 */ /* 0x000fe20000000f00 */
[----:B------:R-:W-:Y:S06]  /*55b0*/  RET.REL.NODEC R6 `(_ZN9deep_gemm24sm100_fp8_gemm_1d1d_implILN4cute4UMMA5MajorE0ELS3_0ELj0ELj24576ELj1536ELj128ELj224ELj128ELj1ELj128ELj128ELj64ELj4ELj128ELj128ELj1ELb0ELj149ELNS_8GemmTypeE0ELb0EN7cutlass10bfloat16_tENS_16EpilogueIdentityEEEvPijjj14CUtensorMap_stS9_S9_S9_S9_) ;  /* 0xffffffa806907950 */ /* 0x000fec0003c3ffff */
.L_x_100:
[----:B------:R-:W-:-:S00]  /*55c0*/  BRA `(.L_x_100) ;  /* 0xfffffffc00fc7947 */ /* 0x000fc0000383ffff */
[----:B------:R-:W-:-:S00]  /*55d0*/  NOP ;  /* 0x0000000000007918 */ /* 0x000fc00000000000 */
        /* <DEDUP_REMOVED lines=10> */
.L_x_104:


//--------------------- .nv.shared._ZN9deep_gemm24sm100_fp8_gemm_1d1d_implILN4cute4UMMA5MajorE0ELS3_0ELj0ELj24576ELj1536ELj128ELj224ELj128ELj1ELj128ELj128ELj64ELj4ELj128ELj128ELj1ELb0ELj149ELNS_8GemmTypeE0ELb0EN7cutlass10bfloat16_tENS_16EpilogueIdentityEEEvPijjj14CUtensorMap_stS9_S9_S9_S9_ --------------------------
	.section	.nv.shared._ZN9deep_gemm24sm100_fp8_gemm_1d1d_implILN4cute4UMMA5MajorE0ELS3_0ELj0ELj24576ELj1536ELj128ELj224ELj128ELj1ELj128ELj128ELj64ELj4ELj128ELj128ELj1ELb0ELj149ELNS_8GemmTypeE0ELb0EN7cutlass10bfloat16_tENS_16EpilogueIdentityEEEvPijjj14CUtensorMap_stS9_S9_S9_S9_,"aw",@nobits
	.sectionflags	@""
	.align	1024
	.zero		1024


//--------------------- .nv.shared.reserved.0     --------------------------
	.section	.nv.shared.reserved.0,"aw",@nobits
	.align	8
	.weak		__nv_reservedSMEM_offset_0_alias
	.size		__nv_reservedSMEM_offset_0_alias, 0, 64
	.other		__nv_reservedSMEM_offset_0_alias,@"STO_CUDA_RESERVED_SHARED STV_DEFAULT"
__nv_reservedSMEM_offset_0_alias:
	.zero		0
.nv.shared.reserved.0:
	.zero		64
	.weak		__nv_reservedSMEM_allocation_phase
	.type		__nv_reservedSMEM_allocation_phase,@object
	.size		__nv_reservedSMEM_allocation_phase,(.L_0 - __nv_reservedSMEM_allocation_phase)
__nv_reservedSMEM_allocation_phase:
	.zero		1
.L_0:
	.zero		7
	.weak		__nv_reservedSMEM_devtool_atexit_pc
	.type		__nv_reservedSMEM_devtool_atexit_pc,@object
	.size		__nv_reservedSMEM_devtool_atexit_pc,(__nv_reservedSMEM_allocation_mask - __nv_reservedSMEM_devtool_atexit_pc)
__nv_reservedSMEM_devtool_atexit_pc:
	.zero		8
	.weak		__nv_reservedSMEM_allocation_mask
	.type		__nv_reservedSMEM_allocation_mask,@object
	.size		__nv_reservedSMEM_allocation_mask,(.L_2 - __nv_reservedSMEM_allocation_mask)
__nv_reservedSMEM_allocation_mask:
	.zero		4
.L_2:


//--------------------- .nv.global                --------------------------
	.section	.nv.global,"aw",@nobits
.nv.global:
	.type		_ZN45_INTERNAL_2e87804d_9_kernel_cu_5a9f1def_913384cute1_E,@object
	.size		_ZN45_INTERNAL_2e87804d_9_kernel_cu_5a9f1def_913384cute1_E,(_ZN45_INTERNAL_2e87804d_9_kernel_cu_5a9f1def_913384cuda3std3__45__cpo6cbeginE - _ZN45_INTERNAL_2e87804d_9_kernel_cu_5a9f1def_913384cute1_E)
_ZN45_INTERNAL_2e87804d_9_kernel_cu_5a9f1def_913384cute1_E:
	.zero		1
	.type		_ZN45_INTERNAL_2e87804d_9_kernel_cu_5a9f1def_913384cuda3std3__45__cpo6cbeginE,@object
	.size		_ZN45_INTERNAL_2e87804d_9_kernel_cu_5a9f1def_913384cuda3std3__45__cpo6cbeginE,(_ZN45_INTERNAL_2e87804d_9_kernel_cu_5a9f1def_913384cuda3std3__48in_placeE - _ZN45_INTERNAL_2e87804d_9_kernel_cu_5a9f1def_913384cuda3std3__45__cpo6cbeginE)
_ZN45_INTERNAL_2e87804d_9_kernel_cu_5a9f1def_913384cuda3std3__45__cpo6cbeginE:
	.zero		1
	.type		_ZN45_INTERNAL_2e87804d_9_kernel_cu_5a9f1def_913384cuda3std3__48in_placeE,@object
	.size		_ZN45_INTERNAL_2e87804d_9_kernel_cu_5a9f1def_913384cuda3std3__48in_placeE,(_ZN45_INTERNAL_2e87804d_9_kernel_cu_5a9f1def_913384cuda3std6ranges3__45__cpo9iter_moveE - _ZN45_INTERNAL_2e87804d_9_kernel_cu_5a9f1def_913384cuda3std3__48in_placeE)
_ZN45_INTERNAL_2e87804d_9_kernel_cu_5a9f1def_913384cuda3std3__48in_placeE:
	.zero		1
	.type		_ZN45_INTERNAL_2e87804d_9_kernel_cu_5a9f1def_913384cuda3std6ranges3__45__cpo9iter_moveE,@object
	.size		_ZN45_INTERNAL_2e87804d_9_kernel_cu_5a9f1def_913384cuda3std6ranges3__45__cpo9iter_moveE,(_ZN45_INTERNAL_2e87804d_9_kernel_cu_5a9f1def_913384cuda3std3__45__cpo5beginE - _ZN45_INTERNAL_2e87804d_9_kernel_cu_5a9f1def_913384cuda3std6ranges3__45__cpo9iter_moveE)
_ZN45_INTERNAL_2e87804d_9_kernel_cu_5a9f1def_913384cuda3std6ranges3__45__cpo9iter_moveE:
	.zero		1
	.type		_ZN45_INTERNAL_2e87804d_9_kernel_cu_5a9f1def_913384cuda3std3__45__cpo5beginE,@object
	.size		_ZN45_INTERNAL_2e87804d_9_kernel_cu_5a9f1def_913384cuda3std3__45__cpo5beginE,(_ZN45_INTERNAL_2e87804d_9_kernel_cu_5a9f1def_913384cuda3std3__447_GLOBAL__N__2e87804d_9_kernel_cu_5a9f1def_913386ignoreE - _ZN45_INTERNAL_2e87804d_9_kernel_cu_5a9f1def_913384cuda3std3__45__cpo5beginE)
_ZN45_INTERNAL_2e87804d_9_kernel_cu_5a9f1def_913384cuda3std3__45__cpo5beginE:
	.zero		1
	.type		_ZN45_INTERNAL_2e87804d_9_kernel_cu_5a9f1def_913384cuda3std3__447_GLOBAL__N__2e87804d_9_kernel_cu_5a9f1def_913386ignoreE,@object
	.size		_ZN45_INTERNAL_2e87804d_9_kernel_cu_5a9f1def_913384cuda3std3__447_GLOBAL__N__2e87804d_9_kernel_cu_5a9f1def_913386ignoreE,(_ZN45_INTERNAL_2e87804d_9_kernel_cu_5a9f1def_913384cute7productE - _ZN45_INTERNAL_2e87804d_9_kernel_cu_5a9f1def_913384cuda3std3__447_GLOBAL__N__2e87804d_9_kernel_cu_5a9f1def_913386ignoreE)
_ZN45_INTERNAL_2e87804d_9_kernel_cu_5a9f1def_913384cuda3std3__447_GLOBAL__N__2e87804d_9_kernel_cu_5a9f1def_913386ignoreE:
	.zero		1
	.type		_ZN45_INTERNAL_2e87804d_9_kernel_cu_5a9f1def_913384cute7productE,@object
	.size		_ZN45_INTERNAL_2e87804d_9_kernel_cu_5a9f1def_913384cute7productE,(_ZN45_INTERNAL_2e87804d_9_kernel_cu_5a9f1def_913384cuda3std3__45__cpo3endE - _ZN45_INTERNAL_2e87804d_9_kernel_cu_5a9f1def_913384cute7productE)
_ZN45_INTERNAL_2e87804d_9_kernel_cu_5a9f1def_913384cute7productE:
	.zero		1
	.type		_ZN45_INTERNAL_2e87804d_9_kernel_cu_5a9f1def_913384cuda3std3__45__cpo3endE,@object
	.size		_ZN45_INTERNAL_2e87804d_9_kernel_cu_5a9f1def_913384cuda3std3__45__cpo3endE,(_ZN45_INTERNAL_2e87804d_9_kernel_cu_5a9f1def_913384cuda3std3__419piecewise_constructE - _ZN45_INTERNAL_2e87804d_9_kernel_cu_5a9f1def_913384cuda3std3__45__cpo3endE)
_ZN45_INTERNAL_2e87804d_9_kernel_cu_5a9f1def_913384cuda3std3__45__cpo3endE:
	.zero		1
	.type		_ZN45_INTERNAL_2e87804d_9_kernel_cu_5a9f1def_913384cuda3std3__419piecewise_constructE,@object
	.size		_ZN45_INTERNAL_2e87804d_9_kernel_cu_5a9f1def_913384cuda3std3__419piecewise_constructE,(_ZN45_INTERNAL_2e87804d_9_kernel_cu_5a9f1def_913384cuda3std3__45__cpo4cendE - _ZN45_INTERNAL_2e87804d_9_kernel_cu_5a9f1def_913384cuda3std3__419piecewise_constructE)
_ZN45_INTERNAL_2e87804d_9_kernel_cu_5a9f1def_913384cuda3std3__419piecewise_constructE:
	.zero		1
	.type		_ZN45_INTERNAL_2e87804d_9_kernel_cu_5a9f1def_913384cuda3std3__45__cpo4cendE,@object
	.size		_ZN45_INTERNAL_2e87804d_9_kernel_cu_5a9f1def_913384cuda3std3__45__cpo4cendE,(_ZN45_INTERNAL_2e87804d_9_kernel_cu_5a9f1def_913384cuda3std6ranges3__45__cpo4swapE - _ZN45_INTERNAL_2e87804d_9_kernel_cu_5a9f1def_913384cuda3std3__45__cpo4cendE)
_ZN45_INTERNAL_2e87804d_9_kernel_cu_5a9f1def_913384cuda3std3__45__cpo4cendE:
	.zero		1
	.type		_ZN45_INTERNAL_2e87804d_9_kernel_cu_5a9f1def_913384cuda3std6ranges3__45__cpo4swapE,@object
	.size		_ZN45_INTERNAL_2e87804d_9_kernel_cu_5a9f1def_913384cuda3std6ranges3__45__cpo4swapE,(.L_10 - _ZN45_INTERNAL_2e87804d_9_kernel_cu_5a9f1def_913384cuda3std6ranges3__45__cpo4swapE)
_ZN45_INTERNAL_2e87804d_9_kernel_cu_5a9f1def_913384cuda3std6ranges3__45__cpo4swapE:
	.zero		1
.L_10:


//--------------------- .nv.constant0._ZN9deep_gemm24sm100_fp8_gemm_1d1d_implILN4cute4UMMA5MajorE0ELS3_0ELj0ELj24576ELj1536ELj128ELj224ELj128ELj1ELj128ELj128ELj64ELj4ELj128ELj128ELj1ELb0ELj149ELNS_8GemmTypeE0ELb0EN7cutlass10bfloat16_tENS_16EpilogueIdentityEEEvPijjj14CUtensorMap_stS9_S9_S9_S9_ --------------------------
	.section	.nv.constant0._ZN9deep_gemm24sm100_fp8_gemm_1d1d_implILN4cute4UMMA5MajorE0ELS3_0ELj0ELj24576ELj1536ELj128ELj224ELj128ELj1ELj128ELj128ELj64ELj4ELj128ELj128ELj1ELb0ELj149ELNS_8GemmTypeE0ELb0EN7cutlass10bfloat16_tENS_16EpilogueIdentityEEEvPijjj14CUtensorMap_stS9_S9_S9_S9_,"a",@progbits
	.sectionflags	@""
	.align	4
.nv.constant0._ZN9deep_gemm24sm100_fp8_gemm_1d1d_implILN4cute4UMMA5MajorE0ELS3_0ELj0ELj24576ELj1536ELj128ELj224ELj128ELj1ELj128ELj128ELj64ELj4ELj128ELj128ELj1ELb0ELj149ELNS_8GemmTypeE0ELb0EN7cutlass10bfloat16_tENS_16EpilogueIdentityEEEvPijjj14CUtensorMap_stS9_S9_S9_S9_:
	.zero		1600


//--------------------- SYMBOLS --------------------------

	.type		.nv.reservedSmem.offset0,@object
	.size		.nv.reservedSmem.offset0,0x4
	.type		.nv.reservedSmem.cap,@object
	.size		.nv.reservedSmem.cap,0x4
